	.target	sm_90a

	.elftype	@"ET_EXEC"


//--------------------- .note.nv.tkinfo           --------------------------
	.section	.note.nv.tkinfo,"",@"SHT_NOTE"
	.sectionflags	@"SHF_NOTE_NV_TKINFO"
	.tkinfo
        /*0018*/ 	.word	0x00000002
        /*0030*/ 	.string	""
        /*0030*/ 	.string	"ptxas"
        /*0030*/ 	.string	"Cuda compilation tools, release 13.0, V13.0.88"
        /*0030*/ 	.string	"Build cuda_13.0.r13.0/compiler.36424714_0"
        /*0030*/ 	.string	"-arch sm_90a -m 64 "



//--------------------- .note.nv.cuinfo           --------------------------
	.section	.note.nv.cuinfo,"",@"SHT_NOTE"
	.sectionflags	@"SHF_NOTE_NV_CUINFO"
        /*0018*/ 	.short	0x0002
        /*001a*/ 	.short	0x005a
        /*001c*/ 	.short	0x0082
	.zero		2


//--------------------- .nv.info                  --------------------------
	.section	.nv.info,"",@"SHT_CUDA_INFO"
	.align	4


	//----- nvinfo : EIATTR_REGCOUNT
	.align		4
        /*0000*/ 	.byte	0x04, 0x2f
        /*0002*/ 	.short	(.L_15 - .L_14)
	.align		4
.L_14:
        /*0004*/ 	.word	index@(_ZN7cutlass13device_kernelINS_4gemm6kernel13GemmUniversalIN4cute5tupleIJiiiiEEENS1_10collective13CollectiveMmaINS1_34MainloopSm90TmaGmmaWarpSpecializedILi4ENS5_IJNS4_1CILi1EEENSA_ILi2EEESB_EEENS1_35KernelTmaWarpSpecializedCooperativeEEENS5_IJNSA_ILi128EEENSA_ILi64EEENSA_ILi32EEEEEENS_6half_tENS5_IJlSB_lEEESK_SL_NS4_8TiledMMAINS4_8MMA_AtomIJNS4_4SM904GMMA25MMA_64x64x16_F32F16F16_SSILNSP_5MajorE0ELSR_0ELNSP_7ScaleInE1ELSS_1EEEEEENS4_6LayoutINS5_IJSC_SB_SB_EEENS5_IJSB_NSA_ILi0EEESX_EEEEENS5_IJNS4_10UnderscoreES10_S10_EEEEENS4_23SM90_TMA_LOAD_MULTICASTENS4_14ComposedLayoutINS4_7SwizzleILi2ELi4ELi3EEENS4_18smem_ptr_flag_bitsILi16EEENSV_INS5_IJNSA_ILi8EEESI_EEENS5_IJSI_SB_EEEEEEEvNS4_8identityENS4_13SM90_TMA_LOADES1D_vS1E_EENS_8epilogue10collective6detail29Sm90TmaWarpSpecializedAdapterINS1I_15DefaultEpilogueISK_SL_SL_NS1H_6thread17LinearCombinationISK_Li1EffLNS1M_9ScaleType4KindE0ELNS_15FloatRoundStyleE2ESK_EENS1_15EpilogueDefaultEEEEEvvEEEEvNT_6ParamsE)
        /*0008*/ 	.word	0x000000a8


	//----- nvinfo : EIATTR_FRAME_SIZE
	.align		4
.L_15:
        /*000c*/ 	.byte	0x04, 0x11
        /*000e*/ 	.short	(.L_17 - .L_16)
	.align		4
.L_16:
        /*0010*/ 	.word	index@(_ZN7cutlass13device_kernelINS_4gemm6kernel13GemmUniversalIN4cute5tupleIJiiiiEEENS1_10collective13CollectiveMmaINS1_34MainloopSm90TmaGmmaWarpSpecializedILi4ENS5_IJNS4_1CILi1EEENSA_ILi2EEESB_EEENS1_35KernelTmaWarpSpecializedCooperativeEEENS5_IJNSA_ILi128EEENSA_ILi64EEENSA_ILi32EEEEEENS_6half_tENS5_IJlSB_lEEESK_SL_NS4_8TiledMMAINS4_8MMA_AtomIJNS4_4SM904GMMA25MMA_64x64x16_F32F16F16_SSILNSP_5MajorE0ELSR_0ELNSP_7ScaleInE1ELSS_1EEEEEENS4_6LayoutINS5_IJSC_SB_SB_EEENS5_IJSB_NSA_ILi0EEESX_EEEEENS5_IJNS4_10UnderscoreES10_S10_EEEEENS4_23SM90_TMA_LOAD_MULTICASTENS4_14ComposedLayoutINS4_7SwizzleILi2ELi4ELi3EEENS4_18smem_ptr_flag_bitsILi16EEENSV_INS5_IJNSA_ILi8EEESI_EEENS5_IJSI_SB_EEEEEEEvNS4_8identityENS4_13SM90_TMA_LOADES1D_vS1E_EENS_8epilogue10collective6detail29Sm90TmaWarpSpecializedAdapterINS1I_15DefaultEpilogueISK_SL_SL_NS1H_6thread17LinearCombinationISK_Li1EffLNS1M_9ScaleType4KindE0ELNS_15FloatRoundStyleE2ESK_EENS1_15EpilogueDefaultEEEEEvvEEEEvNT_6ParamsE)
        /*0014*/ 	.word	0x00000000


	//----- nvinfo : EIATTR_MIN_STACK_SIZE
	.align		4
.L_17:
        /*0018*/ 	.byte	0x04, 0x12
        /*001a*/ 	.short	(.L_19 - .L_18)
	.align		4
.L_18:
        /*001c*/ 	.word	index@(_ZN7cutlass13device_kernelINS_4gemm6kernel13GemmUniversalIN4cute5tupleIJiiiiEEENS1_10collective13CollectiveMmaINS1_34MainloopSm90TmaGmmaWarpSpecializedILi4ENS5_IJNS4_1CILi1EEENSA_ILi2EEESB_EEENS1_35KernelTmaWarpSpecializedCooperativeEEENS5_IJNSA_ILi128EEENSA_ILi64EEENSA_ILi32EEEEEENS_6half_tENS5_IJlSB_lEEESK_SL_NS4_8TiledMMAINS4_8MMA_AtomIJNS4_4SM904GMMA25MMA_64x64x16_F32F16F16_SSILNSP_5MajorE0ELSR_0ELNSP_7ScaleInE1ELSS_1EEEEEENS4_6LayoutINS5_IJSC_SB_SB_EEENS5_IJSB_NSA_ILi0EEESX_EEEEENS5_IJNS4_10UnderscoreES10_S10_EEEEENS4_23SM90_TMA_LOAD_MULTICASTENS4_14ComposedLayoutINS4_7SwizzleILi2ELi4ELi3EEENS4_18smem_ptr_flag_bitsILi16EEENSV_INS5_IJNSA_ILi8EEESI_EEENS5_IJSI_SB_EEEEEEEvNS4_8identityENS4_13SM90_TMA_LOADES1D_vS1E_EENS_8epilogue10collective6detail29Sm90TmaWarpSpecializedAdapterINS1I_15DefaultEpilogueISK_SL_SL_NS1H_6thread17LinearCombinationISK_Li1EffLNS1M_9ScaleType4KindE0ELNS_15FloatRoundStyleE2ESK_EENS1_15EpilogueDefaultEEEEEvvEEEEvNT_6ParamsE)
        /*0020*/ 	.word	0x00000000
.L_19:


//--------------------- .nv.compat                --------------------------
	.section	.nv.compat,"",@"SHT_CUDA_COMPAT_INFO"
	.align	4
        /*0000*/ 	.byte	0x02, 0x09, 0x01, 0x00, 0x02, 0x02, 0x04, 0x00, 0x02, 0x05, 0x05, 0x00, 0x03, 0x07, 0x01, 0x01
        /*0010*/ 	.byte	0x02, 0x03, 0x01, 0x00, 0x02, 0x06, 0x01, 0x00, 0x04, 0x0b, 0x08, 0x00, 0x00, 0x00, 0x00, 0x00
        /*0020*/ 	.byte	0x00, 0x00, 0x00, 0x00


//--------------------- .nv.info._ZN7cutlass13device_kernelINS_4gemm6kernel13GemmUniversalIN4cute5tupleIJiiiiEEENS1_10collective13CollectiveMmaINS1_34MainloopSm90TmaGmmaWarpSpecializedILi4ENS5_IJNS4_1CILi1EEENSA_ILi2EEESB_EEENS1_35KernelTmaWarpSpecializedCooperativeEEENS5_IJNSA_ILi128EEENSA_ILi64EEENSA_ILi32EEEEEENS_6half_tENS5_IJlSB_lEEESK_SL_NS4_8TiledMMAINS4_8MMA_AtomIJNS4_4SM904GMMA25MMA_64x64x16_F32F16F16_SSILNSP_5MajorE0ELSR_0ELNSP_7ScaleInE1ELSS_1EEEEEENS4_6LayoutINS5_IJSC_SB_SB_EEENS5_IJSB_NSA_ILi0EEESX_EEEEENS5_IJNS4_10UnderscoreES10_S10_EEEEENS4_23SM90_TMA_LOAD_MULTICASTENS4_14ComposedLayoutINS4_7SwizzleILi2ELi4ELi3EEENS4_18smem_ptr_flag_bitsILi16EEENSV_INS5_IJNSA_ILi8EEESI_EEENS5_IJSI_SB_EEEEEEEvNS4_8identityENS4_13SM90_TMA_LOADES1D_vS1E_EENS_8epilogue10collective6detail29Sm90TmaWarpSpecializedAdapterINS1I_15DefaultEpilogueISK_SL_SL_NS1H_6thread17LinearCombinationISK_Li1EffLNS1M_9ScaleType4KindE0ELNS_15FloatRoundStyleE2ESK_EENS1_15EpilogueDefaultEEEEEvvEEEEvNT_6ParamsE --------------------------
	.section	.nv.info._ZN7cutlass13device_kernelINS_4gemm6kernel13GemmUniversalIN4cute5tupleIJiiiiEEENS1_10collective13CollectiveMmaINS1_34MainloopSm90TmaGmmaWarpSpecializedILi4ENS5_IJNS4_1CILi1EEENSA_ILi2EEESB_EEENS1_35KernelTmaWarpSpecializedCooperativeEEENS5_IJNSA_ILi128EEENSA_ILi64EEENSA_ILi32EEEEEENS_6half_tENS5_IJlSB_lEEESK_SL_NS4_8TiledMMAINS4_8MMA_AtomIJNS4_4SM904GMMA25MMA_64x64x16_F32F16F16_SSILNSP_5MajorE0ELSR_0ELNSP_7ScaleInE1ELSS_1EEEEEENS4_6LayoutINS5_IJSC_SB_SB_EEENS5_IJSB_NSA_ILi0EEESX_EEEEENS5_IJNS4_10UnderscoreES10_S10_EEEEENS4_23SM90_TMA_LOAD_MULTICASTENS4_14ComposedLayoutINS4_7SwizzleILi2ELi4ELi3EEENS4_18smem_ptr_flag_bitsILi16EEENSV_INS5_IJNSA_ILi8EEESI_EEENS5_IJSI_SB_EEEEEEEvNS4_8identityENS4_13SM90_TMA_LOADES1D_vS1E_EENS_8epilogue10collective6detail29Sm90TmaWarpSpecializedAdapterINS1I_15DefaultEpilogueISK_SL_SL_NS1H_6thread17LinearCombinationISK_Li1EffLNS1M_9ScaleType4KindE0ELNS_15FloatRoundStyleE2ESK_EENS1_15EpilogueDefaultEEEEEvvEEEEvNT_6ParamsE,"",@"SHT_CUDA_INFO"
	.sectionflags	@""
	.align	4


	//----- nvinfo : EIATTR_CUDA_API_VERSION
	.align		4
        /*0000*/ 	.byte	0x04, 0x37
        /*0002*/ 	.short	(.L_21 - .L_20)
.L_20:
        /*0004*/ 	.word	0x00000082


	//----- nvinfo : EIATTR_KPARAM_INFO
	.align		4
.L_21:
        /*0008*/ 	.byte	0x04, 0x17
        /*000a*/ 	.short	(.L_23 - .L_22)
.L_22:
        /*000c*/ 	.word	0x00000000
        /*0010*/ 	.short	0x0000
        /*0012*/ 	.short	0x0070
        /*0014*/ 	.byte	0x00, 0xf0, 0x01, 0x10


	//----- nvinfo : EIATTR_SPARSE_MMA_MASK
	.align		4
.L_23:
        /*0018*/ 	.byte	0x03, 0x50
        /*001a*/ 	.short	0x0000


	//----- nvinfo : EIATTR_MAXREG_COUNT
	.align		4
        /*001c*/ 	.byte	0x03, 0x1b
        /*001e*/ 	.short	0x00a8


	//----- nvinfo : EIATTR_NUM_BARRIERS
	.align		4
        /*0020*/ 	.byte	0x02, 0x4c
        /*0022*/ 	.byte	0x01
	.zero		1


	//----- nvinfo : EIATTR_EXTERNS
	.align		4
        /*0024*/ 	.byte	0x04, 0x0f
        /*0026*/ 	.short	(.L_25 - .L_24)


	//   ....[0]....
	.align		4
.L_24:
        /*0028*/ 	.word	index@(__assertfail)


	//----- nvinfo : EIATTR_MERCURY_ISA_VERSION
	.align		4
.L_25:
        /*002c*/ 	.byte	0x03, 0x5f
        /*002e*/ 	.short	0x0101


	//----- nvinfo : EIATTR_INT_WARP_WIDE_INSTR_OFFSETS
	.align		4
        /*0030*/ 	.byte	0x04, 0x31
        /*0032*/ 	.short	(.L_27 - .L_26)


	//   ....[0]....
.L_26:
        /*0034*/ 	.word	0x00000420


	//   ....[1]....
        /*0038*/ 	.word	0x00000440


	//   ....[2]....
        /*003c*/ 	.word	0x00000610


	//   ....[3]....
        /*0040*/ 	.word	0x00001a50


	//----- nvinfo : EIATTR_COOP_GROUP_MASK_REGIDS
	.align		4
.L_27:
        /*0044*/ 	.byte	0x04, 0x29
        /*0046*/ 	.short	(.L_29 - .L_28)


	//   ....[0]....
.L_28:
        /*0048*/ 	.word	0xffffffff


	//   ....[1]....
        /*004c*/ 	.word	0xffffffff


	//   ....[2]....
        /*0050*/ 	.word	0xffffffff


	//   ....[3]....
        /*0054*/ 	.word	0xffffffff


	//   ....[4]....
        /*0058*/ 	.word	0xffffffff


	//   ....[5]....
        /*005c*/ 	.word	0xffffffff


	//----- nvinfo : EIATTR_COOP_GROUP_INSTR_OFFSETS
	.align		4
.L_29:
        /*0060*/ 	.byte	0x04, 0x28
        /*0062*/ 	.short	(.L_31 - .L_30)


	//   ....[0]....
.L_30:
        /*0064*/ 	.word	0x00000060


	//   ....[1]....
        /*0068*/ 	.word	0x00000070


	//   ....[2]....
        /*006c*/ 	.word	0x00000130


	//   ....[3]....
        /*0070*/ 	.word	0x000002d0


	//   ....[4]....
        /*0074*/ 	.word	0x00000780


	//   ....[5]....
        /*0078*/ 	.word	0x000011c0


	//----- nvinfo : EIATTR_REG_RECONFIG
	.align		4
.L_31:
        /*007c*/ 	.byte	0x01, 0x54
	.zero		2


	//----- nvinfo : EIATTR_SYSCALL_OFFSETS
	.align		4
        /*0080*/ 	.byte	0x04, 0x46
        /*0082*/ 	.short	(.L_33 - .L_32)


	//   ....[0]....
.L_32:
        /*0084*/ 	.word	0x00001380


	//----- nvinfo : EIATTR_MBARRIER_INSTR_OFFSETS
	.align		4
.L_33:
        /*0088*/ 	.byte	0x04, 0x39
        /*008a*/ 	.short	(.L_35 - .L_34)


	//   ....[0]....
.L_34:
        /*008c*/ 	.word	0x00000230
        /*0090*/ 	.word	0x000000ff
        /*0094*/ 	.word	0x00000000
        /*0098*/ 	.short	0x0100
        /*009a*/ 	.byte	0x08
	.zero		1


	//   ....[1]....
        /*009c*/ 	.word	0x00000240
        /*00a0*/ 	.word	0x000000ff
        /*00a4*/ 	.word	0x00000020
        /*00a8*/ 	.short	0x0100
        /*00aa*/ 	.byte	0x08
	.zero		1


	//   ....[2]....
        /*00ac*/ 	.word	0x00000250
        /*00b0*/ 	.word	0x000000ff
        /*00b4*/ 	.word	0x00000008
        /*00b8*/ 	.short	0x0100
        /*00ba*/ 	.byte	0x08
	.zero		1


	//   ....[3]....
        /*00bc*/ 	.word	0x00000260
        /*00c0*/ 	.word	0x000000ff
        /*00c4*/ 	.word	0x00000028
        /*00c8*/ 	.short	0x0100
        /*00ca*/ 	.byte	0x08
	.zero		1


	//   ....[4]....
        /*00cc*/ 	.word	0x00000270
        /*00d0*/ 	.word	0x000000ff
        /*00d4*/ 	.word	0x00000010
        /*00d8*/ 	.short	0x0100
        /*00da*/ 	.byte	0x08
	.zero		1


	//   ....[5]....
        /*00dc*/ 	.word	0x00000280
        /*00e0*/ 	.word	0x000000ff
        /*00e4*/ 	.word	0x00000030
        /*00e8*/ 	.short	0x0100
        /*00ea*/ 	.byte	0x08
	.zero		1


	//   ....[6]....
        /*00ec*/ 	.word	0x00000290
        /*00f0*/ 	.word	0x000000ff
        /*00f4*/ 	.word	0x00000018
        /*00f8*/ 	.short	0x0100
        /*00fa*/ 	.byte	0x08
	.zero		1


	//   ....[7]....
        /*00fc*/ 	.word	0x000002a0
        /*0100*/ 	.word	0x000000ff
        /*0104*/ 	.word	0x00000038
        /*0108*/ 	.short	0x0100
        /*010a*/ 	.byte	0x08
	.zero		1


	//   ....[8]....
        /*010c*/ 	.word	0x00000690
        /*0110*/ 	.word	0x000000ff
        /*0114*/ 	.word	0x00000050
        /*0118*/ 	.short	0x0100
        /*011a*/ 	.byte	0x06
	.zero		1


	//   ....[9]....
        /*011c*/ 	.word	0x00000720
        /*0120*/ 	.word	0x000000ff
        /*0124*/ 	.word	0x00000058
        /*0128*/ 	.short	0x0100
        /*012a*/ 	.byte	0x06
	.zero		1


	//   ....[10]....
        /*012c*/ 	.word	0x00001440
        /*0130*/ 	.word	0x00000003
        /*0134*/ 	.word	0x00000000
        /*0138*/ 	.short	0x010a
        /*013a*/ 	.byte	0x3f
	.zero		1


	//   ....[11]....
        /*013c*/ 	.word	0x00001480
        /*0140*/ 	.word	0x00000003
        /*0144*/ 	.word	0x00000000
        /*0148*/ 	.short	0x010a
        /*014a*/ 	.byte	0x3f
	.zero		1


	//   ....[12]....
        /*014c*/ 	.word	0x00001750
        /*0150*/ 	.word	0x00000005
        /*0154*/ 	.word	0x00000000
        /*0158*/ 	.short	0x010a
        /*015a*/ 	.byte	0x3f
	.zero		1


	//   ....[13]....
        /*015c*/ 	.word	0x00001790
        /*0160*/ 	.word	0x00000005
        /*0164*/ 	.word	0x00000000
        /*0168*/ 	.short	0x010a
        /*016a*/ 	.byte	0x3f
	.zero		1


	//   ....[14]....
        /*016c*/ 	.word	0x000018f0
        /*0170*/ 	.word	0x00000005
        /*0174*/ 	.word	0x00000000
        /*0178*/ 	.short	0x0101
        /*017a*/ 	.byte	0x3f
	.zero		1


	//   ....[15]....
        /*017c*/ 	.word	0x00001ad0
        /*0180*/ 	.word	0x00000003
        /*0184*/ 	.word	0x00000000
        /*0188*/ 	.short	0x0101
        /*018a*/ 	.byte	0x3f
	.zero		1


	//   ....[16]....
        /*018c*/ 	.word	0x00004f80
        /*0190*/ 	.word	0x00000016
        /*0194*/ 	.word	0x00000020
        /*0198*/ 	.short	0x010a
        /*019a*/ 	.byte	0x3f
	.zero		1


	//   ....[17]....
        /*019c*/ 	.word	0x00005330
        /*01a0*/ 	.word	0x00000005
        /*01a4*/ 	.word	0x00000058
        /*01a8*/ 	.short	0x0101
        /*01aa*/ 	.byte	0x3f
	.zero		1


	//   ....[18]....
        /*01ac*/ 	.word	0x00005a40
        /*01b0*/ 	.word	0x00000007
        /*01b4*/ 	.word	0x00000000
        /*01b8*/ 	.short	0x010a
        /*01ba*/ 	.byte	0x3f
	.zero		1


	//   ....[19]....
        /*01bc*/ 	.word	0x00005ac0
        /*01c0*/ 	.word	0x00000008
        /*01c4*/ 	.word	0x00000000
        /*01c8*/ 	.short	0x010a
        /*01ca*/ 	.byte	0x3f
	.zero		1


	//   ....[20]....
        /*01cc*/ 	.word	0x00005b50
        /*01d0*/ 	.word	0x0000000b
        /*01d4*/ 	.word	0x00000000
        /*01d8*/ 	.short	0x010a
        /*01da*/ 	.byte	0x3f
	.zero		1


	//   ....[21]....
        /*01dc*/ 	.word	0x00005be0
        /*01e0*/ 	.word	0x00000003
        /*01e4*/ 	.word	0x00000000
        /*01e8*/ 	.short	0x010a
        /*01ea*/ 	.byte	0x3f
	.zero		1


	//   ....[22]....
        /*01ec*/ 	.word	0x00005c40
        /*01f0*/ 	.word	0x00000003
        /*01f4*/ 	.word	0x00000000
        /*01f8*/ 	.short	0x010a
        /*01fa*/ 	.byte	0x3f
	.zero		1


	//   ....[23]....
        /*01fc*/ 	.word	0x00005c90
        /*0200*/ 	.word	0x00000005
        /*0204*/ 	.word	0x00000000
        /*0208*/ 	.short	0x010a
        /*020a*/ 	.byte	0x3f
	.zero		1


	//   ....[24]....
        /*020c*/ 	.word	0x00005d60
        /*0210*/ 	.word	0x00000016
        /*0214*/ 	.word	0x00000020
        /*0218*/ 	.short	0x010a
        /*021a*/ 	.byte	0x3f
	.zero		1


	//   ....[25]....
        /*021c*/ 	.word	0x00005e30
        /*0220*/ 	.word	0x00000007
        /*0224*/ 	.word	0x00000000
        /*0228*/ 	.short	0x010a
        /*022a*/ 	.byte	0x3f
	.zero		1


	//   ....[26]....
        /*022c*/ 	.word	0x00005e80
        /*0230*/ 	.word	0x00000008
        /*0234*/ 	.word	0x00000000
        /*0238*/ 	.short	0x010a
        /*023a*/ 	.byte	0x3f
	.zero		1


	//   ....[27]....
        /*023c*/ 	.word	0x00005ed0
        /*0240*/ 	.word	0x0000000b
        /*0244*/ 	.word	0x00000000
        /*0248*/ 	.short	0x010a
        /*024a*/ 	.byte	0x3f
	.zero		1


	//----- nvinfo : EIATTR_NUM_MBARRIERS
	.align		4
.L_35:
        /*024c*/ 	.byte	0x03, 0x38
        /*024e*/ 	.short	0x000a


	//----- nvinfo : EIATTR_EXIT_INSTR_OFFSETS
	.align		4
        /*0250*/ 	.byte	0x04, 0x1c
        /*0252*/ 	.short	(.L_37 - .L_36)


	//   ....[0]....
.L_36:
        /*0254*/ 	.word	0x000008e0


	//   ....[1]....
        /*0258*/ 	.word	0x000010f0


	//   ....[2]....
        /*025c*/ 	.word	0x000046a0


	//   ....[3]....
        /*0260*/ 	.word	0x00004c00


	//   ....[4]....
        /*0264*/ 	.word	0x00005c30


	//----- nvinfo : EIATTR_MAX_THREADS
	.align		4
.L_37:
        /*0268*/ 	.byte	0x04, 0x05
        /*026a*/ 	.short	(.L_39 - .L_38)
.L_38:
        /*026c*/ 	.word	0x00000180
        /*0270*/ 	.word	0x00000001
        /*0274*/ 	.word	0x00000001


	//----- nvinfo : EIATTR_CRS_STACK_SIZE
	.align		4
.L_39:
        /*0278*/ 	.byte	0x04, 0x1e
        /*027a*/ 	.short	(.L_41 - .L_40)
.L_40:
        /*027c*/ 	.word	0x00000000


	//----- nvinfo : EIATTR_CBANK_PARAM_SIZE
	.align		4
.L_41:
        /*0280*/ 	.byte	0x03, 0x19
        /*0282*/ 	.short	0x0470


	//----- nvinfo : EIATTR_PARAM_CBANK
	.align		4
        /*0284*/ 	.byte	0x04, 0x0a
        /*0286*/ 	.short	(.L_43 - .L_42)
	.align		4
.L_42:
        /*0288*/ 	.word	index@(.nv.constant0._ZN7cutlass13device_kernelINS_4gemm6kernel13GemmUniversalIN4cute5tupleIJiiiiEEENS1_10collective13CollectiveMmaINS1_34MainloopSm90TmaGmmaWarpSpecializedILi4ENS5_IJNS4_1CILi1EEENSA_ILi2EEESB_EEENS1_35KernelTmaWarpSpecializedCooperativeEEENS5_IJNSA_ILi128EEENSA_ILi64EEENSA_ILi32EEEEEENS_6half_tENS5_IJlSB_lEEESK_SL_NS4_8TiledMMAINS4_8MMA_AtomIJNS4_4SM904GMMA25MMA_64x64x16_F32F16F16_SSILNSP_5MajorE0ELSR_0ELNSP_7ScaleInE1ELSS_1EEEEEENS4_6LayoutINS5_IJSC_SB_SB_EEENS5_IJSB_NSA_ILi0EEESX_EEEEENS5_IJNS4_10UnderscoreES10_S10_EEEEENS4_23SM90_TMA_LOAD_MULTICASTENS4_14ComposedLayoutINS4_7SwizzleILi2ELi4ELi3EEENS4_18smem_ptr_flag_bitsILi16EEENSV_INS5_IJNSA_ILi8EEESI_EEENS5_IJSI_SB_EEEEEEEvNS4_8identityENS4_13SM90_TMA_LOADES1D_vS1E_EENS_8epilogue10collective6detail29Sm90TmaWarpSpecializedAdapterINS1I_15DefaultEpilogueISK_SL_SL_NS1H_6thread17LinearCombinationISK_Li1EffLNS1M_9ScaleType4KindE0ELNS_15FloatRoundStyleE2ESK_EENS1_15EpilogueDefaultEEEEEvvEEEEvNT_6ParamsE)
        /*028c*/ 	.short	0x0210
        /*028e*/ 	.short	0x0470


	//----- nvinfo : EIATTR_SW_WAR
	.align		4
.L_43:
        /*0290*/ 	.byte	0x04, 0x36
        /*0292*/ 	.short	(.L_45 - .L_44)
.L_44:
        /*0294*/ 	.word	0x00000008
.L_45:


//--------------------- .nv.callgraph             --------------------------
	.section	.nv.callgraph,"",@"SHT_CUDA_CALLGRAPH"
	.align	4
	.sectionentsize	8
	.align		4
        /*0000*/ 	.word	0x00000000
	.align		4
        /*0004*/ 	.word	0xffffffff
	.align		4
        /*0008*/ 	.word	index@(_ZN7cutlass13device_kernelINS_4gemm6kernel13GemmUniversalIN4cute5tupleIJiiiiEEENS1_10collective13CollectiveMmaINS1_34MainloopSm90TmaGmmaWarpSpecializedILi4ENS5_IJNS4_1CILi1EEENSA_ILi2EEESB_EEENS1_35KernelTmaWarpSpecializedCooperativeEEENS5_IJNSA_ILi128EEENSA_ILi64EEENSA_ILi32EEEEEENS_6half_tENS5_IJlSB_lEEESK_SL_NS4_8TiledMMAINS4_8MMA_AtomIJNS4_4SM904GMMA25MMA_64x64x16_F32F16F16_SSILNSP_5MajorE0ELSR_0ELNSP_7ScaleInE1ELSS_1EEEEEENS4_6LayoutINS5_IJSC_SB_SB_EEENS5_IJSB_NSA_ILi0EEESX_EEEEENS5_IJNS4_10UnderscoreES10_S10_EEEEENS4_23SM90_TMA_LOAD_MULTICASTENS4_14ComposedLayoutINS4_7SwizzleILi2ELi4ELi3EEENS4_18smem_ptr_flag_bitsILi16EEENSV_INS5_IJNSA_ILi8EEESI_EEENS5_IJSI_SB_EEEEEEEvNS4_8identityENS4_13SM90_TMA_LOADES1D_vS1E_EENS_8epilogue10collective6detail29Sm90TmaWarpSpecializedAdapterINS1I_15DefaultEpilogueISK_SL_SL_NS1H_6thread17LinearCombinationISK_Li1EffLNS1M_9ScaleType4KindE0ELNS_15FloatRoundStyleE2ESK_EENS1_15EpilogueDefaultEEEEEvvEEEEvNT_6ParamsE)
	.align		4
        /*000c*/ 	.word	index@(__assertfail)
	.align		4
        /*0010*/ 	.word	0x00000000
	.align		4
        /*0014*/ 	.word	0xfffffffe
	.align		4
        /*0018*/ 	.word	0x00000000
	.align		4
        /*001c*/ 	.word	0xfffffffd
	.align		4
        /*0020*/ 	.word	0x00000000
	.align		4
        /*0024*/ 	.word	0xfffffffc


//--------------------- .nv.constant4             --------------------------
	.section	.nv.constant4,"a",@progbits
	.align	8
	.align		8
.nv.constant4:
        /*0000*/ 	.dword	__assertfail
	.align		8
        /*0008*/ 	.dword	__unnamed_1
	.align		8
        /*0010*/ 	.dword	_ZN39_INTERNAL_b9dd5bb8_4_k_cu_ce92a865_30044cuda3std3__45__cpo5beginE
	.align		8
        /*0018*/ 	.dword	_ZN39_INTERNAL_b9dd5bb8_4_k_cu_ce92a865_30044cuda3std3__45__cpo3endE
	.align		8
        /*0020*/ 	.dword	_ZN39_INTERNAL_b9dd5bb8_4_k_cu_ce92a865_30044cuda3std3__45__cpo6cbeginE
	.align		8
        /*0028*/ 	.dword	_ZN39_INTERNAL_b9dd5bb8_4_k_cu_ce92a865_30044cuda3std3__45__cpo4cendE
	.align		8
        /*0030*/ 	.dword	_ZN39_INTERNAL_b9dd5bb8_4_k_cu_ce92a865_30044cuda3std3__441_GLOBAL__N__b9dd5bb8_4_k_cu_ce92a865_30046ignoreE
	.align		8
        /*0038*/ 	.dword	_ZN39_INTERNAL_b9dd5bb8_4_k_cu_ce92a865_30044cuda3std3__419piecewise_constructE
	.align		8
        /*0040*/ 	.dword	_ZN39_INTERNAL_b9dd5bb8_4_k_cu_ce92a865_30044cuda3std3__48in_placeE
	.align		8
        /*0048*/ 	.dword	_ZN39_INTERNAL_b9dd5bb8_4_k_cu_ce92a865_30044cuda3std6ranges3__45__cpo4swapE
	.align		8
        /*0050*/ 	.dword	_ZN39_INTERNAL_b9dd5bb8_4_k_cu_ce92a865_30044cuda3std6ranges3__45__cpo9iter_moveE
	.align		8
        /*0058*/ 	.dword	_ZN39_INTERNAL_b9dd5bb8_4_k_cu_ce92a865_30044cute7productE
	.align		8
        /*0060*/ 	.dword	_ZN39_INTERNAL_b9dd5bb8_4_k_cu_ce92a865_30044cute1_E
	.align		8
        /*0068*/ 	.dword	$str$22
	.align		8
        /*0070*/ 	.dword	$str$23


//--------------------- .text._ZN7cutlass13device_kernelINS_4gemm6kernel13GemmUniversalIN4cute5tupleIJiiiiEEENS1_10collective13CollectiveMmaINS1_34MainloopSm90TmaGmmaWarpSpecializedILi4ENS5_IJNS4_1CILi1EEENSA_ILi2EEESB_EEENS1_35KernelTmaWarpSpecializedCooperativeEEENS5_IJNSA_ILi128EEENSA_ILi64EEENSA_ILi32EEEEEENS_6half_tENS5_IJlSB_lEEESK_SL_NS4_8TiledMMAINS4_8MMA_AtomIJNS4_4SM904GMMA25MMA_64x64x16_F32F16F16_SSILNSP_5MajorE0ELSR_0ELNSP_7ScaleInE1ELSS_1EEEEEENS4_6LayoutINS5_IJSC_SB_SB_EEENS5_IJSB_NSA_ILi0EEESX_EEEEENS5_IJNS4_10UnderscoreES10_S10_EEEEENS4_23SM90_TMA_LOAD_MULTICASTENS4_14ComposedLayoutINS4_7SwizzleILi2ELi4ELi3EEENS4_18smem_ptr_flag_bitsILi16EEENSV_INS5_IJNSA_ILi8EEESI_EEENS5_IJSI_SB_EEEEEEEvNS4_8identityENS4_13SM90_TMA_LOADES1D_vS1E_EENS_8epilogue10collective6detail29Sm90TmaWarpSpecializedAdapterINS1I_15DefaultEpilogueISK_SL_SL_NS1H_6thread17LinearCombinationISK_Li1EffLNS1M_9ScaleType4KindE0ELNS_15FloatRoundStyleE2ESK_EENS1_15EpilogueDefaultEEEEEvvEEEEvNT_6ParamsE --------------------------
	.section	.text._ZN7cutlass13device_kernelINS_4gemm6kernel13GemmUniversalIN4cute5tupleIJiiiiEEENS1_10collective13CollectiveMmaINS1_34MainloopSm90TmaGmmaWarpSpecializedILi4ENS5_IJNS4_1CILi1EEENSA_ILi2EEESB_EEENS1_35KernelTmaWarpSpecializedCooperativeEEENS5_IJNSA_ILi128EEENSA_ILi64EEENSA_ILi32EEEEEENS_6half_tENS5_IJlSB_lEEESK_SL_NS4_8TiledMMAINS4_8MMA_AtomIJNS4_4SM904GMMA25MMA_64x64x16_F32F16F16_SSILNSP_5MajorE0ELSR_0ELNSP_7ScaleInE1ELSS_1EEEEEENS4_6LayoutINS5_IJSC_SB_SB_EEENS5_IJSB_NSA_ILi0EEESX_EEEEENS5_IJNS4_10UnderscoreES10_S10_EEEEENS4_23SM90_TMA_LOAD_MULTICASTENS4_14ComposedLayoutINS4_7SwizzleILi2ELi4ELi3EEENS4_18smem_ptr_flag_bitsILi16EEENSV_INS5_IJNSA_ILi8EEESI_EEENS5_IJSI_SB_EEEEEEEvNS4_8identityENS4_13SM90_TMA_LOADES1D_vS1E_EENS_8epilogue10collective6detail29Sm90TmaWarpSpecializedAdapterINS1I_15DefaultEpilogueISK_SL_SL_NS1H_6thread17LinearCombinationISK_Li1EffLNS1M_9ScaleType4KindE0ELNS_15FloatRoundStyleE2ESK_EENS1_15EpilogueDefaultEEEEEvvEEEEvNT_6ParamsE,"ax",@progbits
	.align	128
.text._ZN7cutlass13device_kernelINS_4gemm6kernel13GemmUniversalIN4cute5tupleIJiiiiEEENS1_10collective13CollectiveMmaINS1_34MainloopSm90TmaGmmaWarpSpecializedILi4ENS5_IJNS4_1CILi1EEENSA_ILi2EEESB_EEENS1_35KernelTmaWarpSpecializedCooperativeEEENS5_IJNSA_ILi128EEENSA_ILi64EEENSA_ILi32EEEEEENS_6half_tENS5_IJlSB_lEEESK_SL_NS4_8TiledMMAINS4_8MMA_AtomIJNS4_4SM904GMMA25MMA_64x64x16_F32F16F16_SSILNSP_5MajorE0ELSR_0ELNSP_7ScaleInE1ELSS_1EEEEEENS4_6LayoutINS5_IJSC_SB_SB_EEENS5_IJSB_NSA_ILi0EEESX_EEEEENS5_IJNS4_10UnderscoreES10_S10_EEEEENS4_23SM90_TMA_LOAD_MULTICASTENS4_14ComposedLayoutINS4_7SwizzleILi2ELi4ELi3EEENS4_18smem_ptr_flag_bitsILi16EEENSV_INS5_IJNSA_ILi8EEESI_EEENS5_IJSI_SB_EEEEEEEvNS4_8identityENS4_13SM90_TMA_LOADES1D_vS1E_EENS_8epilogue10collective6detail29Sm90TmaWarpSpecializedAdapterINS1I_15DefaultEpilogueISK_SL_SL_NS1H_6thread17LinearCombinationISK_Li1EffLNS1M_9ScaleType4KindE0ELNS_15FloatRoundStyleE2ESK_EENS1_15EpilogueDefaultEEEEEvvEEEEvNT_6ParamsE:
        .type           _ZN7cutlass13device_kernelINS_4gemm6kernel13GemmUniversalIN4cute5tupleIJiiiiEEENS1_10collective13CollectiveMmaINS1_34MainloopSm90TmaGmmaWarpSpecializedILi4ENS5_IJNS4_1CILi1EEENSA_ILi2EEESB_EEENS1_35KernelTmaWarpSpecializedCooperativeEEENS5_IJNSA_ILi128EEENSA_ILi64EEENSA_ILi32EEEEEENS_6half_tENS5_IJlSB_lEEESK_SL_NS4_8TiledMMAINS4_8MMA_AtomIJNS4_4SM904GMMA25MMA_64x64x16_F32F16F16_SSILNSP_5MajorE0ELSR_0ELNSP_7ScaleInE1ELSS_1EEEEEENS4_6LayoutINS5_IJSC_SB_SB_EEENS5_IJSB_NSA_ILi0EEESX_EEEEENS5_IJNS4_10UnderscoreES10_S10_EEEEENS4_23SM90_TMA_LOAD_MULTICASTENS4_14ComposedLayoutINS4_7SwizzleILi2ELi4ELi3EEENS4_18smem_ptr_flag_bitsILi16EEENSV_INS5_IJNSA_ILi8EEESI_EEENS5_IJSI_SB_EEEEEEEvNS4_8identityENS4_13SM90_TMA_LOADES1D_vS1E_EENS_8epilogue10collective6detail29Sm90TmaWarpSpecializedAdapterINS1I_15DefaultEpilogueISK_SL_SL_NS1H_6thread17LinearCombinationISK_Li1EffLNS1M_9ScaleType4KindE0ELNS_15FloatRoundStyleE2ESK_EENS1_15EpilogueDefaultEEEEEvvEEEEvNT_6ParamsE,@function
        .size           _ZN7cutlass13device_kernelINS_4gemm6kernel13GemmUniversalIN4cute5tupleIJiiiiEEENS1_10collective13CollectiveMmaINS1_34MainloopSm90TmaGmmaWarpSpecializedILi4ENS5_IJNS4_1CILi1EEENSA_ILi2EEESB_EEENS1_35KernelTmaWarpSpecializedCooperativeEEENS5_IJNSA_ILi128EEENSA_ILi64EEENSA_ILi32EEEEEENS_6half_tENS5_IJlSB_lEEESK_SL_NS4_8TiledMMAINS4_8MMA_AtomIJNS4_4SM904GMMA25MMA_64x64x16_F32F16F16_SSILNSP_5MajorE0ELSR_0ELNSP_7ScaleInE1ELSS_1EEEEEENS4_6LayoutINS5_IJSC_SB_SB_EEENS5_IJSB_NSA_ILi0EEESX_EEEEENS5_IJNS4_10UnderscoreES10_S10_EEEEENS4_23SM90_TMA_LOAD_MULTICASTENS4_14ComposedLayoutINS4_7SwizzleILi2ELi4ELi3EEENS4_18smem_ptr_flag_bitsILi16EEENSV_INS5_IJNSA_ILi8EEESI_EEENS5_IJSI_SB_EEEEEEEvNS4_8identityENS4_13SM90_TMA_LOADES1D_vS1E_EENS_8epilogue10collective6detail29Sm90TmaWarpSpecializedAdapterINS1I_15DefaultEpilogueISK_SL_SL_NS1H_6thread17LinearCombinationISK_Li1EffLNS1M_9ScaleType4KindE0ELNS_15FloatRoundStyleE2ESK_EENS1_15EpilogueDefaultEEEEEvvEEEEvNT_6ParamsE,(.L_x_133 - _ZN7cutlass13device_kernelINS_4gemm6kernel13GemmUniversalIN4cute5tupleIJiiiiEEENS1_10collective13CollectiveMmaINS1_34MainloopSm90TmaGmmaWarpSpecializedILi4ENS5_IJNS4_1CILi1EEENSA_ILi2EEESB_EEENS1_35KernelTmaWarpSpecializedCooperativeEEENS5_IJNSA_ILi128EEENSA_ILi64EEENSA_ILi32EEEEEENS_6half_tENS5_IJlSB_lEEESK_SL_NS4_8TiledMMAINS4_8MMA_AtomIJNS4_4SM904GMMA25MMA_64x64x16_F32F16F16_SSILNSP_5MajorE0ELSR_0ELNSP_7ScaleInE1ELSS_1EEEEEENS4_6LayoutINS5_IJSC_SB_SB_EEENS5_IJSB_NSA_ILi0EEESX_EEEEENS5_IJNS4_10UnderscoreES10_S10_EEEEENS4_23SM90_TMA_LOAD_MULTICASTENS4_14ComposedLayoutINS4_7SwizzleILi2ELi4ELi3EEENS4_18smem_ptr_flag_bitsILi16EEENSV_INS5_IJNSA_ILi8EEESI_EEENS5_IJSI_SB_EEEEEEEvNS4_8identityENS4_13SM90_TMA_LOADES1D_vS1E_EENS_8epilogue10collective6detail29Sm90TmaWarpSpecializedAdapterINS1I_15DefaultEpilogueISK_SL_SL_NS1H_6thread17LinearCombinationISK_Li1EffLNS1M_9ScaleType4KindE0ELNS_15FloatRoundStyleE2ESK_EENS1_15EpilogueDefaultEEEEEvvEEEEvNT_6ParamsE)
        .other          _ZN7cutlass13device_kernelINS_4gemm6kernel13GemmUniversalIN4cute5tupleIJiiiiEEENS1_10collective13CollectiveMmaINS1_34MainloopSm90TmaGmmaWarpSpecializedILi4ENS5_IJNS4_1CILi1EEENSA_ILi2EEESB_EEENS1_35KernelTmaWarpSpecializedCooperativeEEENS5_IJNSA_ILi128EEENSA_ILi64EEENSA_ILi32EEEEEENS_6half_tENS5_IJlSB_lEEESK_SL_NS4_8TiledMMAINS4_8MMA_AtomIJNS4_4SM904GMMA25MMA_64x64x16_F32F16F16_SSILNSP_5MajorE0ELSR_0ELNSP_7ScaleInE1ELSS_1EEEEEENS4_6LayoutINS5_IJSC_SB_SB_EEENS5_IJSB_NSA_ILi0EEESX_EEEEENS5_IJNS4_10UnderscoreES10_S10_EEEEENS4_23SM90_TMA_LOAD_MULTICASTENS4_14ComposedLayoutINS4_7SwizzleILi2ELi4ELi3EEENS4_18smem_ptr_flag_bitsILi16EEENSV_INS5_IJNSA_ILi8EEESI_EEENS5_IJSI_SB_EEEEEEEvNS4_8identityENS4_13SM90_TMA_LOADES1D_vS1E_EENS_8epilogue10collective6detail29Sm90TmaWarpSpecializedAdapterINS1I_15DefaultEpilogueISK_SL_SL_NS1H_6thread17LinearCombinationISK_Li1EffLNS1M_9ScaleType4KindE0ELNS_15FloatRoundStyleE2ESK_EENS1_15EpilogueDefaultEEEEEvvEEEEvNT_6ParamsE,@"STO_CUDA_ENTRY STV_DEFAULT"
_ZN7cutlass13device_kernelINS_4gemm6kernel13GemmUniversalIN4cute5tupleIJiiiiEEENS1_10collective13CollectiveMmaINS1_34MainloopSm90TmaGmmaWarpSpecializedILi4ENS5_IJNS4_1CILi1EEENSA_ILi2EEESB_EEENS1_35KernelTmaWarpSpecializedCooperativeEEENS5_IJNSA_ILi128EEENSA_ILi64EEENSA_ILi32EEEEEENS_6half_tENS5_IJlSB_lEEESK_SL_NS4_8TiledMMAINS4_8MMA_AtomIJNS4_4SM904GMMA25MMA_64x64x16_F32F16F16_SSILNSP_5MajorE0ELSR_0ELNSP_7ScaleInE1ELSS_1EEEEEENS4_6LayoutINS5_IJSC_SB_SB_EEENS5_IJSB_NSA_ILi0EEESX_EEEEENS5_IJNS4_10UnderscoreES10_S10_EEEEENS4_23SM90_TMA_LOAD_MULTICASTENS4_14ComposedLayoutINS4_7SwizzleILi2ELi4ELi3EEENS4_18smem_ptr_flag_bitsILi16EEENSV_INS5_IJNSA_ILi8EEESI_EEENS5_IJSI_SB_EEEEEEEvNS4_8identityENS4_13SM90_TMA_LOADES1D_vS1E_EENS_8epilogue10collective6detail29Sm90TmaWarpSpecializedAdapterINS1I_15DefaultEpilogueISK_SL_SL_NS1H_6thread17LinearCombinationISK_Li1EffLNS1M_9ScaleType4KindE0ELNS_15FloatRoundStyleE2ESK_EENS1_15EpilogueDefaultEEEEEvvEEEEvNT_6ParamsE:
[----:B------:R-:W0:Y:S01]  /*0000*/  LDC R1, c[0x0][0x28] ;  /* 0x00000a00ff017b82 */ /* 0x000e220000000800 */
[----:B------:R-:W1:Y:S01]  /*0010*/  S2R R18, SR_TID.X ;  /* 0x0000000000127919 */ /* 0x000e620000002100 */
[----:B------:R-:W-:Y:S01]  /*0020*/  ELECT P0, URZ, PT ;  /* 0x00000000003f782f */ /* 0x000fe20003800000 */
[----:B------:R-:W-:Y:S01]  /*0030*/  BSSY B0, `(.L_x_0) ;  /* 0x000000f000007945 */ /* 0x000fe20003800000 */
[--C-:B-1----:R-:W-:Y:S02]  /*0040*/  SHF.R.U32.HI R0, RZ, 0x5, R18.reuse ;  /* 0x00000005ff007819 */ /* 0x102fe40000011612 */
[----:B------:R-:W-:-:S03]  /*0050*/  SHF.R.U32.HI R3, RZ, 0x7, R18 ;  /* 0x00000007ff037819 */ /* 0x000fc60000011612 */
[----:B------:R-:W1:Y:S04]  /*0060*/  SHFL.IDX PT, R2, R0, RZ, 0x1f ;  /* 0x00001fff00027589 */ /* 0x000e6800000e0000 */
[----:B------:R2:W3:Y:S01]  /*0070*/  SHFL.IDX PT, R5, R3, RZ, 0x1f ;  /* 0x00001fff03057589 */ /* 0x0004e200000e0000 */
[----:B-1----:R-:W-:-:S13]  /*0080*/  ISETP.NE.OR P0, PT, R2, RZ, !P0 ;  /* 0x000000ff0200720c */ /* 0x002fda0004705670 */
[----:B0-23--:R-:W-:Y:S05]  /*0090*/  @P0 BRA `(.L_x_1) ;  /* 0x0000000000200947 */ /* 0x00dfea0003800000 */
[----:B------:R-:W-:Y:S02]  /*00a0*/  ULDC.64 UR4, c[0x0][0x198] ;  /* 0x0000660000047ab9 */ /* 0x000fe40000000a00 */
[----:B------:R-:W-:Y:S02]  /*00b0*/  UIADD3 UR6, UP0, UR4, 0xf0, URZ ;  /* 0x000000f004067890 */ /* 0x000fe4000ff1e03f */
[----:B------:R-:W-:Y:S02]  /*00c0*/  UIADD3 UR4, UP1, UR4, 0x1f0, URZ ;  /* 0x000001f004047890 */ /* 0x000fe4000ff3e03f */
[----:B------:R-:W-:Y:S02]  /*00d0*/  UIADD3.X UR7, URZ, UR5, URZ, UP0, !UPT ;  /* 0x000000053f077290 */ /* 0x000fe400087fe43f */
[----:B------:R-:W-:-:S07]  /*00e0*/  UIADD3.X UR5, URZ, UR5, URZ, UP1, !UPT ;  /* 0x000000053f057290 */ /* 0x000fce0008ffe43f */
[----:B------:R0:W-:Y:S02]  /*00f0*/  UTMACCTL.PF [UR6] ;  /* 0x00000000060079b9 */ /* 0x0001e40008040000 */
[----:B------:R0:W-:Y:S02]  /*0100*/  UTMACCTL.PF [UR4] ;  /* 0x00000000040079b9 */ /* 0x0001e40008040000 */
[----:B0-----:R-:W-:Y:S01]  /*0110*/  NOP ;  /* 0x0000000000007918 */ /* 0x001fe20000000000 */
.L_x_1:
[----:B------:R-:W-:Y:S05]  /*0120*/  BSYNC B0 ;  /* 0x0000000000007941 */ /* 0x000fea0003800000 */
.L_x_0:
[----:B------:R-:W0:Y:S02]  /*0130*/  SHFL.IDX PT, R3, R0, RZ, 0x1f ;  /* 0x00001fff00037589 */ /* 0x000e2400000e0000 */
[----:B0-----:R-:W-:-:S13]  /*0140*/  ISETP.NE.AND P0, PT, R3, RZ, PT ;  /* 0x000000ff0300720c */ /* 0x001fda0003f05270 */
[----:B------:R-:W-:Y:S05]  /*0150*/  @P0 BRA `(.L_x_2) ;  /* 0x0000000000580947 */ /* 0x000fea0003800000 */
[----:B------:R-:W0:Y:S01]  /*0160*/  S2UR UR8, SR_CgaCtaId ;  /* 0x00000000000879c3 */ /* 0x000e220000008800 */
[----:B------:R-:W-:Y:S01]  /*0170*/  UMOV UR4, 0x400 ;  /* 0x0000040000047882 */ /* 0x000fe20000000000 */
[----:B------:R-:W-:Y:S01]  /*0180*/  UMOV UR5, 0x1 ;  /* 0x0000000100057882 */ /* 0x000fe20000000000 */
[----:B------:R-:W-:Y:S01]  /*0190*/  UMOV UR6, 0x4 ;  /* 0x0000000400067882 */ /* 0x000fe20000000000 */
[----:B------:R-:W-:Y:S01]  /*01a0*/  ELECT P0, URZ, PT ;  /* 0x00000000003f782f */ /* 0x000fe20003800000 */
[----:B------:R-:W-:-:S04]  /*01b0*/  UIADD3 UR6, -UR6, 0x100000, URZ ;  /* 0x0010000006067890 */ /* 0x000fc8000fffe13f */
[----:B------:R-:W-:Y:S02]  /*01c0*/  USHF.L.U32 UR7, UR6, 0xb, URZ ;  /* 0x0000000b06077899 */ /* 0x000fe4000800063f */
[----:B------:R-:W-:Y:S02]  /*01d0*/  USHF.L.U32 UR6, UR6, 0x1, URZ ;  /* 0x0000000106067899 */ /* 0x000fe4000800063f */
[----:B0-----:R-:W-:Y:S02]  /*01e0*/  ULEA UR8, UR8, UR4, 0x18 ;  /* 0x0000000408087291 */ /* 0x001fe4000f8ec03f */
[----:B------:R-:W-:-:S04]  /*01f0*/  UIADD3 UR4, -UR5, 0x100000, URZ ;  /* 0x0010000005047890 */ /* 0x000fc8000fffe13f */
[----:B------:R-:W-:Y:S02]  /*0200*/  USHF.L.U32 UR5, UR4, 0xb, URZ ;  /* 0x0000000b04057899 */ /* 0x000fe4000800063f */
[----:B------:R-:W-:Y:S01]  /*0210*/  USHF.L.U32 UR4, UR4, 0x1, URZ ;  /* 0x0000000104047899 */ /* 0x000fe2000800063f */
[----:B------:R-:W0:Y:S11]  /*0220*/  FENCE.VIEW.ASYNC.S ;  /* 0x00000000000073c6 */ /* 0x000e360000000000 */
[----:B0-----:R0:W1:Y:S01]  /*0230*/  SYNCS.EXCH.64 URZ, [UR8], UR4 ;  /* 0x00000004083f75b2 */ /* 0x0010620008000100 */
[----:B------:R0:W2:Y:S01]  /*0240*/  SYNCS.EXCH.64 URZ, [UR8+0x20], UR6 ;  /* 0x00002006083f75b2 */ /* 0x0000a20008000100 */
[----:B------:R0:W3:Y:S01]  /*0250*/  SYNCS.EXCH.64 URZ, [UR8+0x8], UR4 ;  /* 0x00000804083f75b2 */ /* 0x0000e20008000100 */
[----:B------:R0:W4:Y:S01]  /*0260*/  SYNCS.EXCH.64 URZ, [UR8+0x28], UR6 ;  /* 0x00002806083f75b2 */ /* 0x0001220008000100 */
[----:B------:R0:W0:Y:S01]  /*0270*/  SYNCS.EXCH.64 URZ, [UR8+0x10], UR4 ;  /* 0x00001004083f75b2 */ /* 0x0000220008000100 */
[----:B------:R0:W0:Y:S01]  /*0280*/  SYNCS.EXCH.64 URZ, [UR8+0x30], UR6 ;  /* 0x00003006083f75b2 */ /* 0x0000220008000100 */
[----:B------:R0:W0:Y:S01]  /*0290*/  SYNCS.EXCH.64 URZ, [UR8+0x18], UR4 ;  /* 0x00001804083f75b2 */ /* 0x0000220008000100 */
[----:B------:R0:W0:Y:S01]  /*02a0*/  SYNCS.EXCH.64 URZ, [UR8+0x38], UR6 ;  /* 0x00003806083f75b2 */ /* 0x0000220008000100 */
[----:B------:R-:W-:Y:S01]  /*02b0*/  NOP ;  /* 0x0000000000007918 */ /* 0x000fe20000000000 */
.L_x_2:
[----:B------:R-:W-:Y:S01]  /*02c0*/  SHF.R.S32.HI R7, RZ, 0x1f, R18 ;  /* 0x0000001fff077819 */ /* 0x000fe20000011412 */
[----:B------:R-:W5:Y:S01]  /*02d0*/  SHFL.IDX PT, R0, R0, RZ, 0x1f ;  /* 0x00001fff00007589 */ /* 0x000f6200000e0000 */
[----:B0-----:R-:W0:Y:S01]  /*02e0*/  S2UR UR8, SR_CTAID.X ;  /* 0x00000000000879c3 */ /* 0x001e220000002500 */
[----:B------:R-:W-:Y:S02]  /*02f0*/  ELECT P0, URZ, PT ;  /* 0x00000000003f782f */ /* 0x000fe40003800000 */
[----:B------:R-:W-:Y:S01]  /*0300*/  LEA.HI R7, R7, R18, RZ, 0x7 ;  /* 0x0000001207077211 */ /* 0x000fe200078f38ff */
[----:B------:R-:W1:Y:S01]  /*0310*/  S2R R4, SR_CTAID.Y ;  /* 0x0000000000047919 */ /* 0x000e620000002600 */
[----:B------:R-:W-:Y:S01]  /*0320*/  ULDC UR4, c[0x0][0x154] ;  /* 0x0000550000047ab9 */ /* 0x000fe20000000800 */
[----:B------:R-:W-:Y:S01]  /*0330*/  NOP ;  /* 0x0000000000007918 */ /* 0x000fe20000000000 */
[----:B------:R-:W-:Y:S01]  /*0340*/  LOP3.LUT R7, R7, 0xffffff80, RZ, 0xc0, !PT ;  /* 0xffffff8007077812 */ /* 0x000fe200078ec0ff */
[----:B------:R-:W-:Y:S01]  /*0350*/  NOP ;  /* 0x0000000000007918 */ /* 0x000fe20000000000 */
[----:B------:R-:W2:Y:S03]  /*0360*/  LDC R12, c[0x0][0x140] ;  /* 0x00005000ff0c7b82 */ /* 0x000ea60000000800 */
[----:B------:R-:W-:-:S05]  /*0370*/  IMAD.IADD R7, R18, 0x1, -R7 ;  /* 0x0000000112077824 */ /* 0x000fca00078e0a07 */
[----:B------:R-:W-:Y:S02]  /*0380*/  SHF.R.S32.HI R6, RZ, 0x1f, R7 ;  /* 0x0000001fff067819 */ /* 0x000fe40000011407 */
[----:B------:R-:W-:Y:S02]  /*0390*/  LOP3.LUT P2, RZ, R7, 0x7, RZ, 0xc0, !PT ;  /* 0x0000000707ff7812 */ /* 0x000fe4000784c0ff */
[----:B------:R-:W-:Y:S02]  /*03a0*/  LEA.HI R6, R6, R7, RZ, 0x3 ;  /* 0x0000000706067211 */ /* 0x000fe400078f18ff */
[----:B-----5:R-:W-:Y:S02]  /*03b0*/  ISETP.NE.OR P0, PT, R0, RZ, !P0 ;  /* 0x000000ff0000720c */ /* 0x020fe40004705670 */
[--C-:B------:R-:W-:Y:S02]  /*03c0*/  SHF.R.S32.HI R0, RZ, 0x3, R6.reuse ;  /* 0x00000003ff007819 */ /* 0x100fe40000011406 */
[----:B------:R-:W-:-:S02]  /*03d0*/  SHF.R.S32.HI R9, RZ, 0x1f, R6 ;  /* 0x0000001fff097819 */ /* 0x000fc40000011406 */
[----:B------:R-:W-:Y:S02]  /*03e0*/  SHF.R.S32.HI R6, RZ, 0x1f, R3 ;  /* 0x0000001fff067819 */ /* 0x000fe40000011403 */
[----:B------:R-:W-:Y:S02]  /*03f0*/  LEA.HI R9, R9, R0, RZ, 0x2 ;  /* 0x0000000009097211 */ /* 0x000fe400078f10ff */
[----:B------:R-:W-:Y:S02]  /*0400*/  LEA.HI R6, R6, R3, RZ, 0x2 ;  /* 0x0000000306067211 */ /* 0x000fe400078f10ff */
[----:B-1----:R-:W-:Y:S01]  /*0410*/  I2FP.F32.U32 R8, R4 ;  /* 0x0000000400087245 */ /* 0x002fe20000201000 */
[----:B------:R-:W-:Y:S01]  /*0420*/  VOTEU.ALL UP0, P0 ;  /* 0x00000000003f7886 */ /* 0x000fe20000000000 */
[----:B------:R-:W-:Y:S01]  /*0430*/  LOP3.LUT R6, R6, 0x3ffffffc, RZ, 0xc0, !PT ;  /* 0x3ffffffc06067812 */ /* 0x000fe200078ec0ff */
[----:B------:R-:W-:Y:S01]  /*0440*/  VOTEU.ALL UP1, P0 ;  /* 0x00000000003f7886 */ /* 0x000fe20000020000 */
[----:B------:R-:W-:Y:S01]  /*0450*/  LOP3.LUT R9, R9, 0xfffffffc, RZ, 0xc0, !PT ;  /* 0xfffffffc09097812 */ /* 0x000fe200078ec0ff */
[----:B------:R-:W-:Y:S01]  /*0460*/  FMUL R10, R8, UR4 ;  /* 0x00000004080a7c20 */ /* 0x000fe20008400000 */
[----:B------:R-:W1:Y:S01]  /*0470*/  @!UP0 S2UR UR7, SR_CgaCtaId ;  /* 0x00000000000789c3 */ /* 0x000e620000008800 */
[----:B------:R-:W-:Y:S01]  /*0480*/  IMAD.IADD R11, R3, 0x1, -R6 ;  /* 0x00000001030b7824 */ /* 0x000fe200078e0a06 */
[----:B0-----:R-:W-:Y:S01]  /*0490*/  I2FP.F32.U32 R6, UR8 ;  /* 0x0000000800067c45 */ /* 0x001fe20008201000 */
[----:B------:R-:W-:Y:S01]  /*04a0*/  IMAD.IADD R0, R0, 0x1, -R9 ;  /* 0x0000000100007824 */ /* 0x000fe200078e0a09 */
[----:B------:R-:W-:Y:S01]  /*04b0*/  ULDC UR4, c[0x0][0x150] ;  /* 0x0000540000047ab9 */ /* 0x000fe20000000800 */
[----:B------:R-:W0:Y:S01]  /*04c0*/  F2I.U32.TRUNC.NTZ R10, R10 ;  /* 0x0000000a000a7305 */ /* 0x000e22000020f000 */
[----:B------:R-:W-:Y:S01]  /*04d0*/  SHF.R.S32.HI R3, RZ, 0x1f, R2 ;  /* 0x0000001fff037819 */ /* 0x000fe20000011402 */
[----:B------:R-:W-:Y:S01]  /*04e0*/  FMUL R6, R6, UR4 ;  /* 0x0000000406067c20 */ /* 0x000fe20008400000 */
[----:B------:R-:W5:Y:S01]  /*04f0*/  LDC R9, c[0x0][0x148] ;  /* 0x00005200ff097b82 */ /* 0x000f620000000800 */
[----:B------:R-:W-:Y:S01]  /*0500*/  IMAD R11, R11, 0x4, R0 ;  /* 0x000000040b0b7824 */ /* 0x000fe200078e0200 */
[----:B------:R-:W-:Y:S01]  /*0510*/  LEA.HI R3, R3, R2, RZ, 0x2 ;  /* 0x0000000203037211 */ /* 0x000fe200078f10ff */
[----:B------:R-:W-:Y:S01]  /*0520*/  UMOV UR4, 0x20 ;  /* 0x0000002000047882 */ /* 0x000fe20000000000 */
[----:B------:R-:W-:Y:S01]  /*0530*/  @!UP0 UMOV UR6, 0x400 ;  /* 0x0000040000068882 */ /* 0x000fe20000000000 */
[----:B------:R-:W3:Y:S01]  /*0540*/  F2I.U32.TRUNC.NTZ R6, R6 ;  /* 0x0000000600067305 */ /* 0x000ee2000020f000 */
[----:B------:R-:W-:Y:S01]  /*0550*/  LOP3.LUT R3, R3, 0xfffffffc, RZ, 0xc0, !PT ;  /* 0xfffffffc03037812 */ /* 0x000fe200078ec0ff */
[----:B------:R-:W-:Y:S01]  /*0560*/  IMAD.SHL.U32 R22, R11, 0x4, RZ ;  /* 0x000000040b167824 */ /* 0x000fe200078e00ff */
[----:B------:R-:W4:Y:S01]  /*0570*/  LDC R8, c[0x0][0x144] ;  /* 0x00005100ff087b82 */ /* 0x000f220000000800 */
[----:B------:R-:W-:-:S04]  /*0580*/  @!UP0 UIADD3 UR4, -UR4, 0x100000, URZ ;  /* 0x0010000004048890 */ /* 0x000fc8000fffe13f */
[----:B------:R-:W-:Y:S02]  /*0590*/  @!UP0 USHF.L.U32 UR5, UR4, 0xb, URZ ;  /* 0x0000000b04058899 */ /* 0x000fe4000800063f */
[----:B------:R-:W-:Y:S01]  /*05a0*/  @!UP0 USHF.L.U32 UR4, UR4, 0x1, URZ ;  /* 0x0000000104048899 */ /* 0x000fe2000800063f */
[----:B--2---:R-:W-:Y:S01]  /*05b0*/  ISETP.EQ.U32.AND P3, PT, R12, 0x1, PT ;  /* 0x000000010c00780c */ /* 0x004fe20003f62070 */
[----:B------:R-:W-:Y:S01]  /*05c0*/  IMAD.IADD R0, R2, 0x1, -R3 ;  /* 0x0000000102007824 */ /* 0x000fe200078e0a03 */
[----:B------:R-:W-:Y:S01]  /*05d0*/  LOP3.LUT R22, R11, 0xc, R22, 0x78, !PT ;  /* 0x0000000c0b167812 */ /* 0x000fe200078e7816 */
[----:B0-----:R-:W-:Y:S01]  /*05e0*/  IMAD.MOV R14, RZ, RZ, -R10 ;  /* 0x000000ffff0e7224 */ /* 0x001fe200078e0a0a */
[----:B-1----:R-:W-:Y:S02]  /*05f0*/  @!UP0 ULEA UR6, UR7, UR6, 0x18 ;  /* 0x0000000607068291 */ /* 0x002fe4000f8ec03f */
[----:B------:R-:W-:Y:S01]  /*0600*/  ISETP.NE.AND P1, PT, R0, 0x3, PT ;  /* 0x000000030000780c */ /* 0x000fe20003f25270 */
[----:B------:R-:W-:Y:S01]  /*0610*/  VOTEU.ALL UP0, P0 ;  /* 0x00000000003f7886 */ /* 0x000fe20000000000 */
[----:B------:R-:W-:Y:S01]  /*0620*/  ISETP.LT.U32.AND P0, PT, R22, 0x2, !P2 ;  /* 0x000000021600780c */ /* 0x000fe20005701070 */
[----:B---3--:R-:W-:Y:S01]  /*0630*/  IMAD.MOV R3, RZ, RZ, -R6 ;  /* 0x000000ffff037224 */ /* 0x008fe200078e0a06 */
[----:B------:R-:W-:-:S02]  /*0640*/  ISETP.EQ.OR P1, PT, R0, RZ, !P1 ;  /* 0x000000ff0000720c */ /* 0x000fc40004f22670 */
[----:B------:R-:W-:Y:S01]  /*0650*/  ISETP.NE.AND P2, PT, R5, RZ, PT ;  /* 0x000000ff0500720c */ /* 0x000fe20003f45270 */
[----:B-----5:R-:W-:Y:S01]  /*0660*/  IMAD R7, R9, R14, R4 ;  /* 0x0000000e09077224 */ /* 0x020fe200078e0204 */
[----:B------:R-:W-:Y:S01]  /*0670*/  ISETP.EQ.AND P1, PT, R5, RZ, P1 ;  /* 0x000000ff0500720c */ /* 0x000fe20000f22270 */
[----:B------:R-:W0:Y:S02]  /*0680*/  FENCE.VIEW.ASYNC.S ;  /* 0x00000000000073c6 */ /* 0x000e240000000000 */
[----:B0-----:R0:W1:Y:S01]  /*0690*/  @!UP0 SYNCS.EXCH.64 URZ, [UR6+0x50], UR4 ;  /* 0x00005004063f85b2 */ /* 0x0010620008000100 */
[----:B------:R-:W-:Y:S02]  /*06a0*/  ISETP.NE.AND P4, PT, R7, R22, PT ;  /* 0x000000160700720c */ /* 0x000fe40003f85270 */
[----:B------:R-:W-:Y:S01]  /*06b0*/  SEL R19, RZ, 0x1, !P1 ;  /* 0x00000001ff137807 */ /* 0x000fe20004800000 */
[----:B----4-:R-:W-:Y:S02]  /*06c0*/  IMAD R3, R8, R3, UR8 ;  /* 0x0000000808037e24 */ /* 0x010fe4000f8e0203 */
[----:B------:R-:W-:-:S03]  /*06d0*/  VIADD R8, R5, 0xffffffff ;  /* 0xffffffff05087836 */ /* 0x000fc60000000000 */
[----:B------:R-:W-:Y:S02]  /*06e0*/  ISETP.EQ.OR P4, PT, R3, RZ, !P4 ;  /* 0x000000ff0300720c */ /* 0x000fe40006782670 */
[----:B------:R-:W-:Y:S02]  /*06f0*/  ISETP.GE.U32.AND P5, PT, R8, 0x2, PT ;  /* 0x000000020800780c */ /* 0x000fe40003fa6070 */
[----:B------:R-:W-:Y:S02]  /*0700*/  PLOP3.LUT P0, PT, P0, P4, PT, 0x80, 0x0 ;  /* 0x000000000000781c */ /* 0x000fe40000709070 */
[----:B------:R-:W-:Y:S01]  /*0710*/  SEL R19, R19, 0x2, P5 ;  /* 0x0000000213137807 */ /* 0x000fe20002800000 */
[----:B------:R0:W2:Y:S01]  /*0720*/  @!UP1 SYNCS.EXCH.64 URZ, [UR6+0x58], UR4 ;  /* 0x00005804063f95b2 */ /* 0x0000a20008000100 */
[----:B------:R-:W-:Y:S01]  /*0730*/  P2R R58, PR, RZ, 0x1 ;  /* 0x00000001ff3a7803 */ /* 0x000fe20000000000 */
[----:B------:R-:W-:Y:S01]  /*0740*/  NOP ;  /* 0x0000000000007918 */ /* 0x000fe20000000000 */
[----:B------:R-:W-:Y:S07]  /*0750*/  @!P3 BRA `(.L_x_3) ;  /* 0x000000000008b947 */ /* 0x000fee0003800000 */
[----:B-12---:R-:W-:Y:S01]  /*0760*/  UCGABAR_ARV ;  /* 0x00000000000079c7 */ /* 0x006fe20008000000 */
[----:B------:R-:W-:Y:S05]  /*0770*/  BRA `(.L_x_4) ;  /* 0x0000000000047947 */ /* 0x000fea0003800000 */
.L_x_3:
[----:B-12---:R-:W-:Y:S01]  /*0780*/  NOP ;  /* 0x0000000000007918 */ /* 0x006fe20000000000 */
.L_x_4:
[----:B------:R-:W1:Y:S01]  /*0790*/  LDC R2, c[0x0][0x65c] ;  /* 0x00019700ff027b82 */ /* 0x000e620000000800 */
[----:B------:R-:W-:Y:S02]  /*07a0*/  IMAD.U32 R6, RZ, RZ, UR8 ;  /* 0x00000008ff067e24 */ /* 0x000fe4000f8e00ff */
[----:B------:R-:W-:Y:S01]  /*07b0*/  IMAD.MOV.U32 R7, RZ, RZ, RZ ;  /* 0x000000ffff077224 */ /* 0x000fe200078e00ff */
[----:B-1----:R-:W-:-:S04]  /*07c0*/  ISETP.NE.AND P1, PT, R2, 0x1, PT ;  /* 0x000000010200780c */ /* 0x002fc80003f25270 */
[----:B------:R-:W-:-:S09]  /*07d0*/  P2R R5, PR, RZ, 0x2 ;  /* 0x00000002ff057803 */ /* 0x000fd20000000000 */
[----:B------:R-:W1:Y:S01]  /*07e0*/  @P1 LDC R17, c[0x0][0x10] ;  /* 0x00000400ff111b82 */ /* 0x000e620000000800 */
[----:B------:R-:W-:Y:S02]  /*07f0*/  @P1 IMAD.MOV.U32 R5, RZ, RZ, RZ ;  /* 0x000000ffff051224 */ /* 0x000fe400078e00ff */
[----:B------:R-:W-:-:S05]  /*0800*/  @P1 IMAD.MOV.U32 R13, RZ, RZ, RZ ;  /* 0x000000ffff0d1224 */ /* 0x000fca00078e00ff */
[----:B------:R-:W2:Y:S01]  /*0810*/  @!P1 LDC R11, c[0x0][0xc] ;  /* 0x00000300ff0b9b82 */ /* 0x000ea20000000800 */
[----:B-1----:R-:W-:-:S04]  /*0820*/  @P1 IMAD.WIDE.U32 R16, R17, UR8, R4 ;  /* 0x0000000811101c25 */ /* 0x002fc8000f8e0004 */
[----:B------:R-:W-:Y:S02]  /*0830*/  @P1 IMAD.IADD R17, R17, 0x1, R13 ;  /* 0x0000000111111824 */ /* 0x000fe400078e020d */
[----:B--2---:R-:W-:-:S04]  /*0840*/  @!P1 IMAD.WIDE.U32 R6, R4, R11, R6 ;  /* 0x0000000b04069225 */ /* 0x004fc800078e0006 */
[----:B------:R-:W-:Y:S02]  /*0850*/  @!P1 IMAD.MOV.U32 R16, RZ, RZ, R6 ;  /* 0x000000ffff109224 */ /* 0x000fe400078e0006 */
[----:B------:R-:W-:Y:S01]  /*0860*/  @!P1 IMAD.MOV.U32 R17, RZ, RZ, R7 ;  /* 0x000000ffff119224 */ /* 0x000fe200078e0007 */
[----:B------:R-:W-:Y:S06]  /*0870*/  @!P3 BRA `(.L_x_5) ;  /* 0x00000000000cb947 */ /* 0x000fec0003800000 */
[----:B------:R-:W-:Y:S01]  /*0880*/  UCGABAR_WAIT ;  /* 0x0000000000007dc7 */ /* 0x000fe20008000000 */
[----:B------:R-:W-:Y:S01]  /*0890*/  CCTL.IVALL ;  /* 0x00000000ff00798f */ /* 0x000fe20002000000 */
[----:B------:R-:W-:Y:S05]  /*08a0*/  BRA `(.L_x_6) ;  /* 0x0000000000047947 */ /* 0x000fea0003800000 */
.L_x_5:
[----:B------:R-:W-:Y:S06]  /*08b0*/  BAR.SYNC.DEFER_BLOCKING 0x0 ;  /* 0x0000000000007b1d */ /* 0x000fec0000010000 */
.L_x_6:
[----:B------:R-:W-:Y:S05]  /*08c0*/  @!P2 BRA `(.L_x_7) ;  /* 0x0000003c0078a947 */ /* 0x000fea0003800000 */
[----:B------:R-:W-:-:S13]  /*08d0*/  ISETP.GT.U32.AND P0, PT, R8, 0x1, PT ;  /* 0x000000010800780c */ /* 0x000fda0003f04070 */
[----:B0-----:R-:W-:Y:S05]  /*08e0*/  @P0 EXIT ;  /* 0x000000000000094d */ /* 0x001fea0003800000 */
[----:B------:R-:W-:Y:S01]  /*08f0*/  ULDC.64 UR4, c[0x0][0x650] ;  /* 0x0001940000047ab9 */ /* 0x000fe20000000a00 */
[----:B------:R-:W-:Y:S01]  /*0900*/  PRMT R0, RZ, 0x7610, R0 ;  /* 0x00007610ff007816 */ /* 0x000fe20000000000 */
[----:B------:R-:W-:Y:S01]  /*0910*/  IMAD.MOV.U32 R60, RZ, RZ, -0x1 ;  /* 0xffffffffff3c7424 */ /* 0x000fe200078e00ff */
[----:B------:R-:W-:Y:S01]  /*0920*/  ISETP.GE.U32.AND P0, PT, R16, UR4, PT ;  /* 0x0000000410007c0c */ /* 0x000fe2000bf06070 */
[----:B------:R-:W-:Y:S02]  /*0930*/  IMAD.MOV.U32 R61, RZ, RZ, -0x1 ;  /* 0xffffffffff3d7424 */ /* 0x000fe400078e00ff */
[----:B------:R-:W-:Y:S01]  /*0940*/  IMAD.MOV.U32 R57, RZ, RZ, -0x1 ;  /* 0xffffffffff397424 */ /* 0x000fe200078e00ff */
[----:B------:R-:W-:-:S13]  /*0950*/  ISETP.GE.U32.AND.EX P0, PT, R17, UR5, PT, P0 ;  /* 0x0000000511007c0c */ /* 0x000fda000bf06100 */
[----:B------:R-:W-:Y:S05]  /*0960*/  @P0 BRA `(.L_x_8) ;  /* 0x0000000400280947 */ /* 0x000fea0003800000 */
[----:B------:R-:W0:Y:S01]  /*0970*/  LDC.64 R20, c[0x0][0x628] ;  /* 0x00018a00ff147b82 */ /* 0x000e220000000a00 */
[----:B------:R-:W-:Y:S02]  /*0980*/  IMAD.MOV.U32 R6, RZ, RZ, R16 ;  /* 0x000000ffff067224 */ /* 0x000fe400078e0010 */
[----:B------:R-:W-:-:S05]  /*0990*/  IMAD.MOV.U32 R7, RZ, RZ, R17 ;  /* 0x000000ffff077224 */ /* 0x000fca00078e0011 */
[----:B------:R-:W1:Y:S08]  /*09a0*/  LDC R0, c[0x0][0x630] ;  /* 0x00018c00ff007b82 */ /* 0x000e700000000800 */
[----:B------:R-:W2:Y:S01]  /*09b0*/  LDC.64 R24, c[0x0][0x620] ;  /* 0x00018800ff187b82 */ /* 0x000ea20000000a00 */
[----:B0-----:R-:W-:-:S04]  /*09c0*/  ISETP.NE.U32.AND P0, PT, R20, RZ, PT ;  /* 0x000000ff1400720c */ /* 0x001fc80003f05070 */
[----:B------:R-:W-:-:S13]  /*09d0*/  ISETP.NE.AND.EX P0, PT, R21, RZ, PT, P0 ;  /* 0x000000ff1500720c */ /* 0x000fda0003f05300 */
[----:B-12---:R-:W-:Y:S05]  /*09e0*/  @!P0 BRA `(.L_x_9) ;  /* 0x0000000000288947 */ /* 0x006fea0003800000 */
[----:B------:R-:W0:Y:S02]  /*09f0*/  LDC R13, c[0x0][0x634] ;  /* 0x00018d00ff0d7b82 */ /* 0x000e240000000800 */
[----:B0-----:R-:W-:-:S05]  /*0a00*/  IADD3 R13, P0, R16, R13, RZ ;  /* 0x0000000d100d7210 */ /* 0x001fca0007f1e0ff */
[----:B------:R-:W-:-:S04]  /*0a10*/  IMAD.X R15, RZ, RZ, R17, P0 ;  /* 0x000000ffff0f7224 */ /* 0x000fc800000e0611 */
[----:B------:R-:W-:-:S04]  /*0a20*/  IMAD.WIDE.U32 R6, R15, R20, RZ ;  /* 0x000000140f067225 */ /* 0x000fc800078e00ff */
[----:B------:R-:W-:-:S04]  /*0a30*/  IMAD.WIDE.U32 R10, P0, R13, R21, R6 ;  /* 0x000000150d0a7225 */ /* 0x000fc80007800006 */
[----:B------:R-:W-:-:S04]  /*0a40*/  IMAD.WIDE.U32 R6, R13, R20, RZ ;  /* 0x000000140d067225 */ /* 0x000fc800078e00ff */
[----:B------:R-:W-:Y:S01]  /*0a50*/  IMAD.X R13, RZ, RZ, RZ, P0 ;  /* 0x000000ffff0d7224 */ /* 0x000fe200000e06ff */
[----:B------:R-:W-:Y:S01]  /*0a60*/  IADD3 RZ, P0, R7, R10, RZ ;  /* 0x0000000a07ff7210 */ /* 0x000fe20007f1e0ff */
[----:B------:R-:W-:-:S04]  /*0a70*/  IMAD.MOV.U32 R12, RZ, RZ, R11 ;  /* 0x000000ffff0c7224 */ /* 0x000fc800078e000b */
[----:B------:R-:W-:-:S08]  /*0a80*/  IMAD.WIDE.U32.X R6, R15, R21, R12, P0 ;  /* 0x000000150f067225 */ /* 0x000fd000000e040c */
.L_x_9:
[----:B------:R-:W0:Y:S01]  /*0a90*/  LDC.64 R20, c[0x0][0x640] ;  /* 0x00019000ff147b82 */ /* 0x000e220000000a00 */
[--C-:B------:R-:W-:Y:S01]  /*0aa0*/  SHF.R.U64 R57, R6, R0, R7.reuse ;  /* 0x0000000006397219 */ /* 0x100fe20000001207 */
[----:B------:R-:W-:Y:S01]  /*0ab0*/  IMAD R28, R9, R14, R4 ;  /* 0x0000000e091c7224 */ /* 0x000fe200078e0204 */
[----:B------:R-:W-:Y:S02]  /*0ac0*/  SHF.R.U32.HI R0, RZ, R0, R7 ;  /* 0x00000000ff007219 */ /* 0x000fe40000011607 */
[----:B------:R-:W-:-:S03]  /*0ad0*/  IADD3 R5, P0, RZ, -R57, RZ ;  /* 0x80000039ff057210 */ /* 0x000fc60007f1e0ff */
[----:B------:R-:W1:Y:S02]  /*0ae0*/  LDC R8, c[0x0][0x618] ;  /* 0x00018600ff087b82 */ /* 0x000e640000000800 */
[----:B------:R-:W-:-:S04]  /*0af0*/  IMAD.X R7, RZ, RZ, ~R0, P0 ;  /* 0x000000ffff077224 */ /* 0x000fc800000e0e00 */
[-C--:B------:R-:W-:Y:S02]  /*0b00*/  IMAD R0, R7, R24.reuse, RZ ;  /* 0x0000001807007224 */ /* 0x080fe400078e02ff */
[----:B------:R-:W2:Y:S01]  /*0b10*/  LDC R11, c[0x0][0x608] ;  /* 0x00018200ff0b7b82 */ /* 0x000ea20000000800 */
[----:B------:R-:W-:-:S04]  /*0b20*/  IMAD.WIDE.U32 R6, R5, R24, R16 ;  /* 0x0000001805067225 */ /* 0x000fc800078e0010 */
[----:B------:R-:W-:Y:S02]  /*0b30*/  IMAD R5, R5, R25, R0 ;  /* 0x0000001905057224 */ /* 0x000fe400078e0200 */
[----:B------:R-:W-:Y:S01]  /*0b40*/  IMAD.MOV.U32 R25, RZ, RZ, 0x1 ;  /* 0x00000001ff197424 */ /* 0x000fe200078e00ff */
[----:B------:R-:W3:Y:S01]  /*0b50*/  LDC R12, c[0x0][0x658] ;  /* 0x00019600ff0c7b82 */ /* 0x000ee20000000800 */
[----:B0-----:R-:W-:Y:S01]  /*0b60*/  ISETP.NE.U32.AND P0, PT, R20, RZ, PT ;  /* 0x000000ff1400720c */ /* 0x001fe20003f05070 */
[----:B------:R-:W-:Y:S02]  /*0b70*/  IMAD.IADD R5, R7, 0x1, R5 ;  /* 0x0000000107057824 */ /* 0x000fe400078e0205 */
[----:B------:R-:W-:Y:S01]  /*0b80*/  IMAD.MOV.U32 R7, RZ, RZ, -0x1 ;  /* 0xffffffffff077424 */ /* 0x000fe200078e00ff */
[----:B------:R-:W-:-:S03]  /*0b90*/  ISETP.NE.AND.EX P0, PT, R21, RZ, PT, P0 ;  /* 0x000000ff1500720c */ /* 0x000fc60003f05300 */
[----:B------:R-:W0:Y:S01]  /*0ba0*/  LDC R15, c[0x0][0x600] ;  /* 0x00018000ff0f7b82 */ /* 0x000e220000000800 */
[-CC-:B-1----:R-:W-:Y:S02]  /*0bb0*/  SHF.R.U64 R13, R6, R8.reuse, R5.reuse ;  /* 0x00000008060d7219 */ /* 0x182fe40000001205 */
[----:B------:R-:W-:-:S05]  /*0bc0*/  SHF.R.U32.HI R0, RZ, R8, R5 ;  /* 0x00000008ff007219 */ /* 0x000fca0000011605 */
[----:B------:R-:W1:Y:S01]  /*0bd0*/  LDC R23, c[0x0][0x648] ;  /* 0x00019200ff177b82 */ /* 0x000e620000000800 */
[-CC-:B--2---:R-:W-:Y:S02]  /*0be0*/  SHF.R.U64 R27, R13, R11.reuse, R0.reuse ;  /* 0x0000000b0d1b7219 */ /* 0x184fe40000001200 */
[----:B------:R-:W-:-:S05]  /*0bf0*/  SHF.R.U32.HI R5, RZ, R11, R0 ;  /* 0x0000000bff057219 */ /* 0x000fca0000011600 */
[----:B------:R-:W2:Y:S01]  /*0c00*/  LDC R24, c[0x0][0x638] ;  /* 0x00018e00ff187b82 */ /* 0x000ea20000000800 */
[-CC-:B---3--:R-:W-:Y:S02]  /*0c10*/  SHF.R.U64 R14, R27, R12.reuse, R5.reuse ;  /* 0x0000000c1b0e7219 */ /* 0x188fe40000001205 */
[-C--:B------:R-:W-:Y:S02]  /*0c20*/  SHF.L.U32 R0, R7, R12.reuse, RZ ;  /* 0x0000000c07007219 */ /* 0x080fe400000006ff */
[----:B------:R-:W-:Y:S01]  /*0c30*/  SHF.R.U32.HI R5, RZ, R12, R5 ;  /* 0x0000000cff057219 */ /* 0x000fe20000011605 */
[----:B------:R-:W-:Y:S01]  /*0c40*/  IMAD.MOV.U32 R4, RZ, RZ, R14 ;  /* 0x000000ffff047224 */ /* 0x000fe200078e000e */
[----:B------:R-:W-:Y:S01]  /*0c50*/  LOP3.LUT R10, RZ, R0, RZ, 0x33, !PT ;  /* 0x00000000ff0a7212 */ /* 0x000fe200078e33ff */
[----:B------:R-:W3:Y:S01]  /*0c60*/  LDC R26, c[0x0][0x610] ;  /* 0x00018400ff1a7b82 */ /* 0x000ee20000000800 */
[----:B------:R-:W-:Y:S05]  /*0c70*/  @!P0 BRA `(.L_x_10) ;  /* 0x0000000000288947 */ /* 0x000fea0003800000 */
[----:B------:R-:W4:Y:S02]  /*0c80*/  LDC R9, c[0x0][0x64c] ;  /* 0x00019300ff097b82 */ /* 0x000f240000000800 */
[----:B----4-:R-:W-:-:S05]  /*0c90*/  IADD3 R9, P0, R14, R9, RZ ;  /* 0x000000090e097210 */ /* 0x010fca0007f1e0ff */
        /* <DEDUP_REMOVED lines=8> */
.L_x_10:
[----:B-1----:R-:W-:Y:S01]  /*0d20*/  SHF.R.U64 R4, R4, R23, R5 ;  /* 0x0000001704047219 */ /* 0x002fe20000001205 */
[----:B0-----:R-:W-:Y:S01]  /*0d30*/  VIADD R6, R15, 0xffffffff ;  /* 0xffffffff0f067836 */ /* 0x001fe20000000000 */
[----:B------:R-:W-:Y:S02]  /*0d40*/  SHF.L.U32 R0, R25, R12, RZ ;  /* 0x0000000c19007219 */ /* 0x000fe400000006ff */
[----:B------:R-:W-:Y:S01]  /*0d50*/  LOP3.LUT R5, R27, R10, RZ, 0xc0, !PT ;  /* 0x0000000a1b057212 */ /* 0x000fe200078ec0ff */
[----:B------:R-:W-:Y:S01]  /*0d60*/  IMAD.MOV R7, RZ, RZ, -R4 ;  /* 0x000000ffff077224 */ /* 0x000fe200078e0a04 */
[----:B------:R-:W-:Y:S02]  /*0d70*/  SEL R3, R3, R28, !P1 ;  /* 0x0000001c03037207 */ /* 0x000fe40004800000 */
[----:B------:R-:W-:Y:S01]  /*0d80*/  LOP3.LUT R6, R13, R6, RZ, 0xc0, !PT ;  /* 0x000000060d067212 */ /* 0x000fe200078ec0ff */
[----:B------:R-:W-:Y:S02]  /*0d90*/  IMAD R4, R0, R4, R5 ;  /* 0x0000000400047224 */ /* 0x000fe400078e0205 */
[----:B--2---:R-:W-:-:S02]  /*0da0*/  IMAD R0, R7, R24, R14 ;  /* 0x0000001807007224 */ /* 0x004fc400078e020e */
[----:B---3--:R-:W-:Y:S02]  /*0db0*/  IMAD R3, R4, R26, R3 ;  /* 0x0000001a04037224 */ /* 0x008fe400078e0203 */
[----:B------:R-:W-:Y:S02]  /*0dc0*/  IMAD R60, R0, R15, R6 ;  /* 0x0000000f003c7224 */ /* 0x000fe400078e0206 */
[----:B------:R-:W-:-:S03]  /*0dd0*/  IMAD.MOV.U32 R4, RZ, RZ, 0x1 ;  /* 0x00000001ff047424 */ /* 0x000fc600078e00ff */
[----:B------:R-:W-:Y:S02]  /*0de0*/  SEL R61, R60, R3, !P1 ;  /* 0x000000033c3d7207 */ /* 0x000fe40004800000 */
[----:B------:R-:W-:Y:S02]  /*0df0*/  PRMT R0, R4, 0x7610, R0 ;  /* 0x0000761004007816 */ /* 0x000fe40000000000 */
[----:B------:R-:W-:-:S07]  /*0e00*/  SEL R60, R3, R60, !P1 ;  /* 0x0000003c033c7207 */ /* 0x000fce0004800000 */
.L_x_8:
[----:B------:R-:W-:-:S08]  /*0e10*/  NOP ;  /* 0x0000000000007918 */ /* 0x000fd00000000000 */
[----:B------:R-:W0:Y:S02]  /*0e20*/  USETMAXREG.TRY_ALLOC.CTAPOOL UP0, 0xe8 ;  /* 0x000000e8000079c8 */ /* 0x000e240008000600 */
[----:B0-----:R-:W-:-:S13]  /*0e30*/  PLOP3.LUT P0, PT, PT, PT, UP0, 0x80, 0x0 ;  /* 0x000000000000781c */ /* 0x001fda0003f0f008 */
[----:B------:R-:W-:Y:S05]  /*0e40*/  @!P0 BRA `(.L_x_8) ;  /* 0xfffffffc00f08947 */ /* 0x000fea000383ffff */
[----:B------:R-:W-:Y:S01]  /*0e50*/  ULDC.64 UR4, c[0x0][0x598] ;  /* 0x0001660000047ab9 */ /* 0x000fe20000000a00 */
[----:B------:R-:W-:Y:S01]  /*0e60*/  ULDC.64 UR36, c[0x0][0x208] ;  /* 0x0000820000247ab9 */ /* 0x000fe20000000a00 */
[----:B------:R-:W-:-:S04]  /*0e70*/  ISETP.NE.U32.AND P0, PT, RZ, UR4, PT ;  /* 0x00000004ff007c0c */ /* 0x000fc8000bf05070 */
[----:B------:R-:W-:-:S13]  /*0e80*/  ISETP.NE.AND.EX P0, PT, RZ, UR5, PT, P0 ;  /* 0x00000005ff007c0c */ /* 0x000fda000bf05300 */
[----:B------:R-:W-:Y:S05]  /*0e90*/  @!P0 BRA `(.L_x_11) ;  /* 0x00000000001c8947 */ /* 0x000fea0003800000 */
[----:B------:R-:W0:Y:S02]  /*0ea0*/  LDC.64 R4, c[0x0][0x598] ;  /* 0x00016600ff047b82 */ /* 0x000e240000000a00 */
[----:B0-----:R-:W2:Y:S02]  /*0eb0*/  LDG.E.64 R4, desc[UR36][R4.64] ;  /* 0x0000002404047981 */ /* 0x001ea4000c1e1b00 */
[----:B--2---:R-:W-:-:S04]  /*0ec0*/  ISETP.NE.U32.AND P0, PT, R4, RZ, PT ;  /* 0x000000ff0400720c */ /* 0x004fc80003f05070 */
[----:B------:R-:W-:-:S13]  /*0ed0*/  ISETP.NE.AND.EX P0, PT, R5, RZ, PT, P0 ;  /* 0x000000ff0500720c */ /* 0x000fda0003f05300 */
[----:B------:R-:W-:Y:S05]  /*0ee0*/  @!P0 BRA `(.L_x_11) ;  /* 0x0000000000088947 */ /* 0x000fea0003800000 */
[----:B------:R0:W5:Y:S01]  /*0ef0*/  LD.E R23, desc[UR36][R4.64] ;  /* 0x0000002404177980 */ /* 0x000162000c101900 */
[----:B------:R-:W-:Y:S05]  /*0f00*/  BRA `(.L_x_12) ;  /* 0x0000000000247947 */ /* 0x000fea0003800000 */
.L_x_11:
[----:B------:R-:W-:Y:S02]  /*0f10*/  ULDC.64 UR4, c[0x0][0x588] ;  /* 0x0001620000047ab9 */ /* 0x000fe40000000a00 */
[----:B------:R-:W-:-:S04]  /*0f20*/  ISETP.NE.U32.AND P0, PT, RZ, UR4, PT ;  /* 0x00000004ff007c0c */ /* 0x000fc8000bf05070 */
[----:B------:R-:W-:-:S13]  /*0f30*/  ISETP.NE.AND.EX P0, PT, RZ, UR5, PT, P0 ;  /* 0x00000005ff007c0c */ /* 0x000fda000bf05300 */
[----:B------:R-:W-:Y:S05]  /*0f40*/  @!P0 BRA `(.L_x_13) ;  /* 0x00000000000c8947 */ /* 0x000fea0003800000 */
[----:B------:R-:W0:Y:S02]  /*0f50*/  LDC.64 R4, c[0x0][0x588] ;  /* 0x00016200ff047b82 */ /* 0x000e240000000a00 */
[----:B0-----:R1:W5:Y:S01]  /*0f60*/  LDG.E R23, desc[UR36][R4.64] ;  /* 0x0000002404177981 */ /* 0x001362000c1e1900 */
[----:B------:R-:W-:Y:S05]  /*0f70*/  BRA `(.L_x_12) ;  /* 0x0000000000087947 */ /* 0x000fea0003800000 */
.L_x_13:
[----:B------:R-:W-:Y:S02]  /*0f80*/  ULDC UR4, c[0x0][0x580] ;  /* 0x0001600000047ab9 */ /* 0x000fe40000000800 */
[----:B------:R-:W-:-:S07]  /*0f90*/  IMAD.U32 R23, RZ, RZ, UR4 ;  /* 0x00000004ff177e24 */ /* 0x000fce000f8e00ff */
.L_x_12:
[----:B------:R-:W-:Y:S02]  /*0fa0*/  ULDC.64 UR4, c[0x0][0x5a0] ;  /* 0x0001680000047ab9 */ /* 0x000fe40000000a00 */
[----:B------:R-:W-:-:S04]  /*0fb0*/  ISETP.NE.U32.AND P0, PT, RZ, UR4, PT ;  /* 0x00000004ff007c0c */ /* 0x000fc8000bf05070 */
[----:B------:R-:W-:-:S13]  /*0fc0*/  ISETP.NE.AND.EX P0, PT, RZ, UR5, PT, P0 ;  /* 0x00000005ff007c0c */ /* 0x000fda000bf05300 */
[----:B------:R-:W-:Y:S05]  /*0fd0*/  @!P0 BRA `(.L_x_14) ;  /* 0x00000000001c8947 */ /* 0x000fea0003800000 */
[----:B01----:R-:W0:Y:S02]  /*0fe0*/  LDC.64 R4, c[0x0][0x5a0] ;  /* 0x00016800ff047b82 */ /* 0x003e240000000a00 */
[----:B0-----:R-:W2:Y:S02]  /*0ff0*/  LDG.E.64 R4, desc[UR36][R4.64] ;  /* 0x0000002404047981 */ /* 0x001ea4000c1e1b00 */
[----:B--2---:R-:W-:-:S04]  /*1000*/  ISETP.NE.U32.AND P0, PT, R4, RZ, PT ;  /* 0x000000ff0400720c */ /* 0x004fc80003f05070 */
[----:B------:R-:W-:-:S13]  /*1010*/  ISETP.NE.AND.EX P0, PT, R5, RZ, PT, P0 ;  /* 0x000000ff0500720c */ /* 0x000fda0003f05300 */
[----:B------:R-:W-:Y:S05]  /*1020*/  @!P0 BRA `(.L_x_14) ;  /* 0x0000000000088947 */ /* 0x000fea0003800000 */
[----:B------:R0:W5:Y:S01]  /*1030*/  LD.E R56, desc[UR36][R4.64] ;  /* 0x0000002404387980 */ /* 0x000162000c101900 */
[----:B------:R-:W-:Y:S05]  /*1040*/  BRA `(.L_x_15) ;  /* 0x0000000000247947 */ /* 0x000fea0003800000 */
.L_x_14:
[----:B------:R-:W-:Y:S02]  /*1050*/  ULDC.64 UR4, c[0x0][0x590] ;  /* 0x0001640000047ab9 */ /* 0x000fe40000000a00 */
[----:B------:R-:W-:-:S04]  /*1060*/  ISETP.NE.U32.AND P0, PT, RZ, UR4, PT ;  /* 0x00000004ff007c0c */ /* 0x000fc8000bf05070 */
[----:B------:R-:W-:-:S13]  /*1070*/  ISETP.NE.AND.EX P0, PT, RZ, UR5, PT, P0 ;  /* 0x00000005ff007c0c */ /* 0x000fda000bf05300 */
[----:B------:R-:W-:Y:S05]  /*1080*/  @!P0 BRA `(.L_x_16) ;  /* 0x00000000000c8947 */ /* 0x000fea0003800000 */
[----:B01----:R-:W0:Y:S02]  /*1090*/  LDC.64 R4, c[0x0][0x590] ;  /* 0x00016400ff047b82 */ /* 0x003e240000000a00 */
[----:B0-----:R1:W5:Y:S01]  /*10a0*/  LDG.E R56, desc[UR36][R4.64] ;  /* 0x0000002404387981 */ /* 0x001362000c1e1900 */
[----:B------:R-:W-:Y:S05]  /*10b0*/  BRA `(.L_x_15) ;  /* 0x0000000000087947 */ /* 0x000fea0003800000 */
.L_x_16:
[----:B------:R-:W-:Y:S02]  /*10c0*/  ULDC UR4, c[0x0][0x584] ;  /* 0x0001610000047ab9 */ /* 0x000fe40000000800 */
[----:B------:R-:W-:-:S07]  /*10d0*/  IMAD.U32 R56, RZ, RZ, UR4 ;  /* 0x00000004ff387e24 */ /* 0x000fce000f8e00ff */
.L_x_15:
[----:B------:R-:W-:-:S13]  /*10e0*/  LOP3.LUT P0, RZ, R0, 0xff, RZ, 0xc0, !PT ;  /* 0x000000ff00ff7812 */ /* 0x000fda000780c0ff */
[----:B------:R-:W-:Y:S05]  /*10f0*/  @!P0 EXIT ;  /* 0x000000000000894d */ /* 0x000fea0003800000 */
[----:B------:R-:W-:Y:S01]  /*1100*/  ULDC UR4, c[0x0][0x28c] ;  /* 0x0000a30000047ab9 */ /* 0x000fe20000000800 */
[----:B------:R-:W-:Y:S01]  /*1110*/  LOP3.LUT R59, R19, 0x1, RZ, 0xfc, !PT ;  /* 0x00000001133b7812 */ /* 0x000fe200078efcff */
[----:B------:R-:W-:Y:S01]  /*1120*/  UIADD3 UR4, UR4, 0x1f, URZ ;  /* 0x0000001f04047890 */ /* 0x000fe2000fffe03f */
[----:B------:R-:W-:Y:S01]  /*1130*/  UMOV UR38, URZ ;  /* 0x0000003f00267c82 */ /* 0x000fe20008000000 */
[----:B------:R-:W-:Y:S02]  /*1140*/  UMOV UR39, URZ ;  /* 0x0000003f00277c82 */ /* 0x000fe40008000000 */
[----:B------:R-:W-:-:S04]  /*1150*/  USHF.R.S32.HI UR5, URZ, 0x1f, UR4 ;  /* 0x0000001f3f057899 */ /* 0x000fc80008011404 */
[----:B------:R-:W-:-:S04]  /*1160*/  ULEA.HI UR5, UR5, UR4, URZ, 0x5 ;  /* 0x0000000405057291 */ /* 0x000fc8000f8f283f */
[----:B------:R-:W-:-:S12]  /*1170*/  USHF.R.S32.HI UR40, URZ, 0x5, UR5 ;  /* 0x000000053f287899 */ /* 0x000fd80008011405 */
.L_x_98:
[----:B------:R-:W-:Y:S01]  /*1180*/  LOP3.LUT R0, R18, 0x80, RZ, 0xc0, !PT ;  /* 0x0000008012007812 */ /* 0x000fe200078ec0ff */
[----:B--2---:R-:W2:Y:S01]  /*1190*/  S2UR UR7, SR_CgaCtaId ;  /* 0x00000000000779c3 */ /* 0x004ea20000008800 */
[----:B------:R-:W-:Y:S02]  /*11a0*/  UMOV UR6, 0x400 ;  /* 0x0000040000067882 */ /* 0x000fe40000000000 */
[----:B------:R-:W-:-:S06]  /*11b0*/  SHF.R.U32.HI R0, RZ, 0x7, R0 ;  /* 0x00000007ff007819 */ /* 0x000fcc0000011600 */
[----:B---3--:R-:W3:Y:S01]  /*11c0*/  SHFL.IDX PT, R0, R0, RZ, 0x1f ;  /* 0x00001fff00007589 */ /* 0x008ee200000e0000 */
[----:B--2---:R-:W-:Y:S01]  /*11d0*/  ULEA UR6, UR7, UR6, 0x18 ;  /* 0x0000000607067291 */ /* 0x004fe2000f8ec03f */
[----:B---3--:R-:W-:-:S13]  /*11e0*/  R2UR UR4, R0 ;  /* 0x00000000000472ca */ /* 0x008fda00000e0000 */
[----:B------:R-:W-:-:S04]  /*11f0*/  ULEA.HI UR5, UR4, UR4, URZ, 0x1 ;  /* 0x0000000404057291 */ /* 0x000fc8000f8f083f */
[----:B------:R-:W-:-:S04]  /*1200*/  ULOP3.LUT UR5, UR5, 0xffffe, URZ, 0xc0, !UPT ;  /* 0x000ffffe05057892 */ /* 0x000fc8000f8ec03f */
[----:B------:R-:W-:-:S03]  /*1210*/  UIADD3 UR5, UR4, -UR5, URZ ;  /* 0x8000000504057290 */ /* 0x000fc6000fffe03f */
[----:B------:R-:W-:Y:S01]  /*1220*/  ULDC UR4, c[0x0][0x28c] ;  /* 0x0000a30000047ab9 */ /* 0x000fe20000000800 */
[----:B------:R-:W-:Y:S01]  /*1230*/  ULEA UR5, UR5, UR6, 0xc ;  /* 0x0000000605057291 */ /* 0x000fe2000f8e603f */
[----:B------:R-:W-:-:S03]  /*1240*/  ISETP.LT.AND P0, PT, RZ, UR4, PT ;  /* 0x00000004ff007c0c */ /* 0x000fc6000bf01270 */
[----:B------:R-:W-:-:S04]  /*1250*/  UIADD3 UR5, UR5, 0x100, URZ ;  /* 0x0000010005057890 */ /* 0x000fc8000fffe03f */
[----:B------:R-:W-:-:S04]  /*1260*/  USHF.R.U32.HI UR5, URZ, 0x4, UR5 ;  /* 0x000000043f057899 */ /* 0x000fc80008011605 */
[----:B------:R-:W-:Y:S02]  /*1270*/  ULOP3.LUT UR41, UR5, 0x3fff, URZ, 0xc0, !UPT ;  /* 0x00003fff05297892 */ /* 0x000fe4000f8ec03f */
[----:B-1--45:R-:W-:Y:S10]  /*1280*/  @P0 BRA `(.L_x_17) ;  /* 0x0000000000400947 */ /* 0x032ff40003800000 */
[----:B------:R-:W-:Y:S01]  /*1290*/  MOV R0, 0x0 ;  /* 0x0000000000007802 */ /* 0x000fe20000000f00 */
[----:B------:R-:W-:Y:S01]  /*12a0*/  ULDC.64 UR4, c[0x4][0x68] ;  /* 0x01001a0000047ab9 */ /* 0x000fe20000000a00 */
[----:B------:R-:W-:Y:S01]  /*12b0*/  ULDC.64 UR6, c[0x4][0x8] ;  /* 0x0100020000067ab9 */ /* 0x000fe20000000a00 */
[----:B01----:R-:W-:Y:S01]  /*12c0*/  IMAD.U32 R4, RZ, RZ, UR4 ;  /* 0x00000004ff047e24 */ /* 0x003fe2000f8e00ff */
[----:B------:R0:W1:Y:S01]  /*12d0*/  LDC.64 R14, c[0x4][R0] ;  /* 0x01000000000e7b82 */ /* 0x0000620000000a00 */
[----:B------:R-:W-:Y:S01]  /*12e0*/  IMAD.U32 R5, RZ, RZ, UR5 ;  /* 0x00000005ff057e24 */ /* 0x000fe2000f8e00ff */
[----:B------:R-:W-:Y:S01]  /*12f0*/  ULDC.64 UR4, c[0x4][0x70] ;  /* 0x01001c0000047ab9 */ /* 0x000fe20000000a00 */
[----:B------:R-:W-:Y:S02]  /*1300*/  IMAD.U32 R10, RZ, RZ, UR6 ;  /* 0x00000006ff0a7e24 */ /* 0x000fe4000f8e00ff */
[----:B------:R-:W-:Y:S02]  /*1310*/  IMAD.U32 R6, RZ, RZ, UR4 ;  /* 0x00000004ff067e24 */ /* 0x000fe4000f8e00ff */
[----:B------:R-:W-:-:S02]  /*1320*/  IMAD.U32 R7, RZ, RZ, UR5 ;  /* 0x00000005ff077e24 */ /* 0x000fc4000f8e00ff */
[----:B------:R-:W-:Y:S02]  /*1330*/  IMAD.U32 R11, RZ, RZ, UR7 ;  /* 0x00000007ff0b7e24 */ /* 0x000fe4000f8e00ff */
[----:B------:R-:W-:Y:S02]  /*1340*/  IMAD.MOV.U32 R8, RZ, RZ, 0x1e1 ;  /* 0x000001e1ff087424 */ /* 0x000fe400078e00ff */
[----:B------:R-:W-:Y:S02]  /*1350*/  IMAD.MOV.U32 R12, RZ, RZ, 0x1 ;  /* 0x00000001ff0c7424 */ /* 0x000fe400078e00ff */
[----:B0-----:R-:W-:-:S07]  /*1360*/  IMAD.MOV.U32 R13, RZ, RZ, RZ ;  /* 0x000000ffff0d7224 */ /* 0x001fce00078e00ff */
[----:B------:R-:W-:-:S07]  /*1370*/  LEPC R20, `(.L_x_17) ;  /* 0x000000001014794e */ /* 0x000fce0000000000 */
[----:B-1---5:R-:W-:Y:S05]  /*1380*/  CALL.ABS.NOINC R14 ;  /* 0x000000000e007343 */ /* 0x022fea0003c00000 */
.L_x_17:
[----:B------:R-:W-:-:S13]  /*1390*/  ISETP.NE.AND P0, PT, R59, 0x3, PT ;  /* 0x000000033b00780c */ /* 0x000fda0003f05270 */
[----:B------:R-:W-:Y:S05]  /*13a0*/  @!P0 BRA `(.L_x_18) ;  /* 0x0000000000048947 */ /* 0x000fea0003800000 */
[----:B------:R-:W-:Y:S01]  /*13b0*/  BPT.TRAP 0x1 ;  /* 0x000000040000795c */ /* 0x000fe20000300000 */
.L_x_18:
[----:B------:R-:W2:Y:S01]  /*13c0*/  S2UR UR5, SR_CgaCtaId ;  /* 0x00000000000579c3 */ /* 0x000ea20000008800 */
[----:B------:R-:W-:Y:S01]  /*13d0*/  UMOV UR4, 0x400 ;  /* 0x0000040000047882 */ /* 0x000fe20000000000 */
[----:B------:R-:W-:Y:S02]  /*13e0*/  IMAD.U32 R0, RZ, RZ, UR38 ;  /* 0x00000026ff007e24 */ /* 0x000fe4000f8e00ff */
[----:B------:R-:W-:-:S03]  /*13f0*/  IMAD.U32 R3, RZ, RZ, UR39 ;  /* 0x00000027ff037e24 */ /* 0x000fc6000f8e00ff */
[----:B------:R-:W-:Y:S01]  /*1400*/  SHF.L.U32 R0, R0, 0x1f, RZ ;  /* 0x0000001f00007819 */ /* 0x000fe200000006ff */
[----:B--2---:R-:W-:-:S06]  /*1410*/  ULEA UR4, UR5, UR4, 0x18 ;  /* 0x0000000405047291 */ /* 0x004fcc000f8ec03f */
[----:B------:R-:W-:-:S04]  /*1420*/  IMAD.U32 R6, RZ, RZ, UR4 ;  /* 0x00000004ff067e24 */ /* 0x000fc8000f8e00ff */
[----:B------:R-:W-:-:S04]  /*1430*/  IMAD R3, R3, 0x8, R6 ;  /* 0x0000000803037824 */ /* 0x000fc800078e0206 */
[----:B------:R2:W3:Y:S01]  /*1440*/  SYNCS.PHASECHK.TRANS64.TRYWAIT P1, [R3+URZ], R0 ;  /* 0x00000000030075a7 */ /* 0x0004e2000802017f */
[----:B------:R-:W-:Y:S05]  /*1450*/  @!P0 BRA `(.L_x_19) ;  /* 0x0000000000048947 */ /* 0x000fea0003800000 */
[----:B------:R-:W-:Y:S01]  /*1460*/  BPT.TRAP 0x1 ;  /* 0x000000040000795c */ /* 0x000fe20000300000 */
.L_x_19:
[----:B---3--:R-:W-:Y:S05]  /*1470*/  @P1 BRA `(.L_x_20) ;  /* 0x0000000000081947 */ /* 0x008fea0003800000 */
[----:B------:R-:W3:Y:S02]  /*1480*/  SYNCS.PHASECHK.TRANS64.TRYWAIT P1, [R3+URZ], R0 ;  /* 0x00000000030075a7 */ /* 0x000ee4000802017f */
[----:B---3--:R-:W-:Y:S05]  /*1490*/  @!P1 BRA `(.L_x_21) ;  /* 0x0000004400e89947 */ /* 0x008fea0003800000 */
.L_x_20:
[----:B------:R-:W-:-:S04]  /*14a0*/  UISETP.LT.AND UP0, UPT, UR40, 0x1, UPT ;  /* 0x000000012800788c */ /* 0x000fc8000bf01270 */
[----:B------:R-:W-:-:S06]  /*14b0*/  USEL UR4, UR40, 0x1, UP0 ;  /* 0x0000000128047887 */ /* 0x000fcc0008000000 */
[----:B--23--:R-:W-:Y:S01]  /*14c0*/  IMAD.U32 R0, RZ, RZ, UR4 ;  /* 0x00000004ff007e24 */ /* 0x00cfe2000f8e00ff */
[----:B------:R-:W-:Y:S05]  /*14d0*/  WARPSYNC.ALL ;  /* 0x0000000000007948 */ /* 0x000fea0003800000 */
[----:B------:R-:W-:-:S04]  /*14e0*/  IADD3 R0, -R0, UR40, RZ ;  /* 0x0000002800007c10 */ /* 0x000fc8000fffe1ff */
[----:B------:R-:W-:Y:S02]  /*14f0*/  ISETP.GE.AND P1, PT, R0, 0x1, PT ;  /* 0x000000010000780c */ /* 0x000fe40003f26270 */
[----:B------:R-:W-:Y:S01]  /*1500*/  R2UR UR4, R6 ;  /* 0x00000000060472ca */ /* 0x000fe200000e0000 */
[----:B------:R-:W-:Y:S01]  /*1510*/  ULOP3.LUT UR41, UR41, 0x10000, URZ, 0xfc, !UPT ;  /* 0x0001000029297892 */ /* 0x000fe2000f8efc3f */
[----:B------:R-:W-:Y:S01]  /*1520*/  WARPGROUP.ARRIVE ;  /* 0x00000000000079c5 */ /* 0x000fe20000000000 */
[----:B------:R-:W-:Y:S01]  /*1530*/  UMOV UR5, 0x80000020 ;  /* 0x8000002000057882 */ /* 0x000fe20000000000 */
[----:B------:R-:W-:-:S09]  /*1540*/  UMOV UR7, 0x80000020 ;  /* 0x8000002000077882 */ /* 0x000fd20000000000 */
[----:B------:R-:W-:-:S04]  /*1550*/  UIADD3 UR4, UR4, 0x8100, URZ ;  /* 0x0000810004047890 */ /* 0x000fc8000fffe03f */
[----:B------:R-:W-:-:S04]  /*1560*/  USHF.R.U32.HI UR4, URZ, 0x4, UR4 ;  /* 0x000000043f047899 */ /* 0x000fc80008011604 */
[----:B------:R-:W-:-:S04]  /*1570*/  ULOP3.LUT UR4, UR4, 0x3fff, URZ, 0xc0, !UPT ;  /* 0x00003fff04047892 */ /* 0x000fc8000f8ec03f */
[----:B------:R-:W-:Y:S02]  /*1580*/  ULOP3.LUT UR9, UR4, 0x10000, URZ, 0xfc, !UPT ;  /* 0x0001000004097892 */ /* 0x000fe4000f8efc3f */
[----:B------:R-:W-:Y:S02]  /*1590*/  ULEA UR4, UR39, UR41, 0x9 ;  /* 0x0000002927047291 */ /* 0x000fe4000f8e483f */
[----:B------:R-:W-:-:S09]  /*15a0*/  ULEA UR6, UR39, UR9, 0x8 ;  /* 0x0000000927067291 */ /* 0x000fd2000f8e403f */
[----:B------:R-:W-:Y:S01]  /*15b0*/  HGMMA.64x64x16.F32 R24, gdesc[UR4], RZ, !UPT, gsb0 ;  /* 0x00e00000041879f0 */ /* 0x000fe2000c0008ff */
[----:B------:R-:W-:Y:S02]  /*15c0*/  UIADD3 UR4, UR4, 0x2, URZ ;  /* 0x0000000204047890 */ /* 0x000fe4000fffe03f */
[----:B------:R-:W-:Y:S01]  /*15d0*/  UIADD3 UR6, UR6, 0x2, URZ ;  /* 0x0000000206067890 */ /* 0x000fe2000fffe03f */
[----:B------:R-:W-:Y:S01]  /*15e0*/  UMOV UR5, 0x80000020 ;  /* 0x8000002000057882 */ /* 0x000fe20000000000 */
[----:B------:R-:W-:Y:S01]  /*15f0*/  UMOV UR7, 0x80000020 ;  /* 0x8000002000077882 */ /* 0x000fe20000000000 */
[----:B------:R-:W-:Y:S02]  /*1600*/  WARPGROUP.DEPBAR.LE gsb0, 0x0 ;  /* 0x00008000000079c5 */ /* 0x000fe40000010000 */
[----:B------:R-:W-:-:S06]  /*1610*/  WARPGROUP.ARRIVE ;  /* 0x00000000000079c5 */ /* 0x000fcc0000000000 */
[----:B------:R-:W-:Y:S03]  /*1620*/  HGMMA.64x64x16.F32 R24, gdesc[UR4], R24, gsb0 ;  /* 0x00e00000041879f0 */ /* 0x000fe60008000818 */
[----:B------:R-:W-:Y:S02]  /*1630*/  WARPGROUP.DEPBAR.LE gsb0, 0x0 ;  /* 0x00008000000079c5 */ /* 0x000fe40000010000 */
[----:B------:R-:W-:Y:S05]  /*1640*/  @!P1 BRA `(.L_x_22) ;  /* 0x0000000000e49947 */ /* 0x000fea0003800000 */
[----:B------:R-:W-:Y:S02]  /*1650*/  UIADD3 UR4, UR39, 0x1, URZ ;  /* 0x0000000127047890 */ /* 0x000fe4000fffe03f */
[----:B------:R-:W-:Y:S02]  /*1660*/  IMAD.U32 R3, RZ, RZ, UR39 ;  /* 0x00000027ff037e24 */ /* 0x000fe4000f8e00ff */
[----:B------:R-:W-:-:S04]  /*1670*/  UISETP.NE.AND UP0, UPT, UR4, 0x4, UPT ;  /* 0x000000040400788c */ /* 0x000fc8000bf05270 */
[----:B------:R-:W-:Y:S02]  /*1680*/  USEL UR5, URZ, 0x1, UP0 ;  /* 0x000000013f057887 */ /* 0x000fe40008000000 */
[----:B------:R-:W-:Y:S02]  /*1690*/  USEL UR8, UR4, URZ, UP0 ;  /* 0x0000003f04087287 */ /* 0x000fe40008000000 */
[----:B------:R-:W-:-:S06]  /*16a0*/  ULOP3.LUT UR5, UR38, UR5, URZ, 0x3c, !UPT ;  /* 0x0000000526057292 */ /* 0x000fcc000f8e3c3f */
[----:B------:R-:W-:-:S07]  /*16b0*/  IMAD.U32 R7, RZ, RZ, UR5 ;  /* 0x00000005ff077e24 */ /* 0x000fce000f8e00ff */
.L_x_29:
[----:B------:R-:W-:Y:S05]  /*16c0*/  @!P0 BRA `(.L_x_23) ;  /* 0x0000000000048947 */ /* 0x000fea0003800000 */
[----:B------:R-:W-:Y:S01]  /*16d0*/  BPT.TRAP 0x1 ;  /* 0x000000040000795c */ /* 0x000fe20000300000 */
.L_x_23:
[----:B------:R-:W2:Y:S01]  /*16e0*/  S2UR UR5, SR_CgaCtaId ;  /* 0x00000000000579c3 */ /* 0x000ea20000008800 */
[----:B------:R-:W-:Y:S01]  /*16f0*/  UMOV UR4, 0x400 ;  /* 0x0000040000047882 */ /* 0x000fe20000000000 */
[----:B01----:R-:W-:Y:S01]  /*1700*/  IMAD.U32 R5, RZ, RZ, UR8 ;  /* 0x00000008ff057e24 */ /* 0x003fe2000f8e00ff */
[----:B------:R-:W-:Y:S01]  /*1710*/  SHF.L.U32 R4, R7, 0x1f, RZ ;  /* 0x0000001f07047819 */ /* 0x000fe200000006ff */
[----:B--2---:R-:W-:-:S06]  /*1720*/  ULEA UR4, UR5, UR4, 0x18 ;  /* 0x0000000405047291 */ /* 0x004fcc000f8ec03f */
[----:B------:R-:W-:-:S04]  /*1730*/  IMAD.U32 R6, RZ, RZ, UR4 ;  /* 0x00000004ff067e24 */ /* 0x000fc8000f8e00ff */
[----:B------:R-:W-:-:S04]  /*1740*/  IMAD R5, R5, 0x8, R6 ;  /* 0x0000000805057824 */ /* 0x000fc800078e0206 */
[----:B------:R0:W1:Y:S01]  /*1750*/  SYNCS.PHASECHK.TRANS64.TRYWAIT P1, [R5+URZ], R4 ;  /* 0x00000004050075a7 */ /* 0x000062000802017f */
[----:B------:R-:W-:Y:S05]  /*1760*/  @!P0 BRA `(.L_x_24) ;  /* 0x0000000000048947 */ /* 0x000fea0003800000 */
[----:B------:R-:W-:Y:S01]  /*1770*/  BPT.TRAP 0x1 ;  /* 0x000000040000795c */ /* 0x000fe20000300000 */
.L_x_24:
[----:B-1----:R-:W-:Y:S05]  /*1780*/  @P1 BRA `(.L_x_25) ;  /* 0x0000000000081947 */ /* 0x002fea0003800000 */
[----:B------:R-:W1:Y:S02]  /*1790*/  SYNCS.PHASECHK.TRANS64.TRYWAIT P1, [R5+URZ], R4 ;  /* 0x00000004050075a7 */ /* 0x000e64000802017f */
[----:B-1----:R-:W-:Y:S05]  /*17a0*/  @!P1 BRA `(.L_x_26) ;  /* 0x0000004400389947 */ /* 0x002fea0003800000 */
.L_x_25:
[----:B------:R-:W-:Y:S01]  /*17b0*/  ULEA UR4, UR8, UR41, 0x9 ;  /* 0x0000002908047291 */ /* 0x000fe2000f8e483f */
[----:B------:R-:W-:Y:S01]  /*17c0*/  WARPGROUP.ARRIVE ;  /* 0x00000000000079c5 */ /* 0x000fe20000000000 */
[----:B------:R-:W-:Y:S01]  /*17d0*/  ULEA UR6, UR8, UR9, 0x8 ;  /* 0x0000000908067291 */ /* 0x000fe2000f8e403f */
[----:B------:R-:W-:Y:S01]  /*17e0*/  UMOV UR5, 0x80000020 ;  /* 0x8000002000057882 */ /* 0x000fe20000000000 */
[----:B------:R-:W-:-:S07]  /*17f0*/  UMOV UR7, 0x80000020 ;  /* 0x8000002000077882 */ /* 0x000fce0000000000 */
[----:B------:R-:W-:Y:S01]  /*1800*/  HGMMA.64x64x16.F32 R24, gdesc[UR4], R24, gsb0 ;  /* 0x00e00000041879f0 */ /* 0x000fe20008000818 */
        /* <DEDUP_REMOVED lines=9> */
[----:B------:R-:W-:Y:S01]  /*18a0*/  BPT.TRAP 0x1 ;  /* 0x000000040000795c */ /* 0x000fe20000300000 */
.L_x_27:
[----:B------:R-:W-:-:S13]  /*18b0*/  ISETP.NE.AND P1, PT, R58, RZ, PT ;  /* 0x000000ff3a00720c */ /* 0x000fda0003f25270 */
[----:B01----:R-:W-:-:S04]  /*18c0*/  @P1 IMAD R4, R3, 0x8, R6 ;  /* 0x0000000803041824 */ /* 0x003fc800078e0206 */
[----:B------:R-:W-:-:S05]  /*18d0*/  @P1 VIADD R5, R4, 0x20 ;  /* 0x0000002004051836 */ /* 0x000fca0000000000 */
[----:B------:R-:W-:-:S04]  /*18e0*/  @P1 PRMT R5, R22, 0x654, R5 ;  /* 0x0000065416051816 */ /* 0x000fc80000000005 */
[----:B------:R0:W-:Y:S01]  /*18f0*/  @P1 SYNCS.ARRIVE.TRANS64.RED.A1T0 RZ, [R5+URZ], RZ ;  /* 0x000000ff05ff19a7 */ /* 0x0001e2000810043f */
[----:B------:R-:W-:-:S13]  /*1900*/  ISETP.GT.U32.AND P1, PT, R19, 0x1, PT ;  /* 0x000000011300780c */ /* 0x000fda0003f24070 */
[----:B0-----:R-:W-:Y:S05]  /*1910*/  @P1 BRA `(.L_x_28) ;  /* 0x0000000000041947 */ /* 0x001fea0003800000 */
[----:B------:R-:W-:Y:S01]  /*1920*/  BPT.TRAP 0x1 ;  /* 0x000000040000795c */ /* 0x000fe20000300000 */
.L_x_28:
[----:B------:R-:W-:Y:S01]  /*1930*/  UIADD3 UR8, UR8, 0x1, URZ ;  /* 0x0000000108087890 */ /* 0x000fe2000fffe03f */
[C---:B------:R-:W-:Y:S01]  /*1940*/  ISETP.GT.AND P2, PT, R0.reuse, 0x1, PT ;  /* 0x000000010000780c */ /* 0x040fe20003f44270 */
[----:B------:R-:W-:Y:S02]  /*1950*/  VIADD R3, R3, 0x1 ;  /* 0x0000000103037836 */ /* 0x000fe40000000000 */
[----:B------:R-:W-:Y:S01]  /*1960*/  UISETP.NE.AND UP0, UPT, UR8, 0x4, UPT ;  /* 0x000000040800788c */ /* 0x000fe2000bf05270 */
[----:B------:R-:W-:Y:S02]  /*1970*/  VIADD R0, R0, 0xffffffff ;  /* 0xffffffff00007836 */ /* 0x000fe40000000000 */
[C---:B------:R-:W-:Y:S01]  /*1980*/  ISETP.NE.AND P1, PT, R3.reuse, 0x4, PT ;  /* 0x000000040300780c */ /* 0x040fe20003f25270 */
[----:B------:R-:W-:Y:S02]  /*1990*/  USEL UR4, URZ, 0x1, UP0 ;  /* 0x000000013f047887 */ /* 0x000fe40008000000 */
[----:B------:R-:W-:Y:S01]  /*19a0*/  USEL UR8, UR8, URZ, UP0 ;  /* 0x0000003f08087287 */ /* 0x000fe20008000000 */
[----:B------:R-:W-:-:S03]  /*19b0*/  SEL R3, R3, RZ, P1 ;  /* 0x000000ff03037207 */ /* 0x000fc60000800000 */
[----:B------:R-:W-:Y:S01]  /*19c0*/  LOP3.LUT R7, R7, UR4, RZ, 0x3c, !PT ;  /* 0x0000000407077c12 */ /* 0x000fe2000f8e3cff */
[----:B------:R-:W-:Y:S07]  /*19d0*/  @P2 BRA `(.L_x_29) ;  /* 0xfffffffc00382947 */ /* 0x000fee000383ffff */
.L_x_22:
[----:B------:R-:W2:Y:S02]  /*19e0*/  LDC R0, c[0x0][0x28c] ;  /* 0x0000a300ff007b82 */ /* 0x000ea40000000800 */
[----:B--2---:R-:W-:-:S13]  /*19f0*/  ISETP.GE.AND P1, PT, R0, 0x1, PT ;  /* 0x000000010000780c */ /* 0x004fda0003f26270 */
[----:B------:R-:W-:Y:S05]  /*1a00*/  @!P1 BRA `(.L_x_30) ;  /* 0x0000000000409947 */ /* 0x000fea0003800000 */
[----:B------:R-:W-:Y:S05]  /*1a10*/  @!P0 BRA `(.L_x_31) ;  /* 0x0000000000048947 */ /* 0x000fea0003800000 */
[----:B------:R-:W-:Y:S01]  /*1a20*/  BPT.TRAP 0x1 ;  /* 0x000000040000795c */ /* 0x000fe20000300000 */
.L_x_31:
[----:B------:R-:W-:Y:S01]  /*1a30*/  ISETP.NE.AND P0, PT, R58, RZ, PT ;  /* 0x000000ff3a00720c */ /* 0x000fe20003f05270 */
[----:B------:R-:W-:-:S12]  /*1a40*/  UISETP.LT.AND UP1, UPT, UR40, 0x1, UPT ;  /* 0x000000012800788c */ /* 0x000fd8000bf21270 */
[----:B------:R-:W-:-:S05]  /*1a50*/  VOTEU.ANY UP0, P0 ;  /* 0x00000000003f7886 */ /* 0x000fca0000000100 */
[----:B------:R-:W-:-:S04]  /*1a60*/  @UP0 USEL UR4, UR40, 0x1, UP1 ;  /* 0x0000000128040887 */ /* 0x000fc80008800000 */
[----:B------:R-:W-:-:S06]  /*1a70*/  @UP0 UIADD3 UR4, UR39, UR40, -UR4 ;  /* 0x0000002827040290 */ /* 0x000fcc000fffe804 */
[----:B------:R-:W-:-:S04]  /*1a80*/  IMAD.U32 R0, RZ, RZ, UR4 ;  /* 0x00000004ff007e24 */ /* 0x000fc8000f8e00ff */
[----:B------:R-:W-:-:S05]  /*1a90*/  @P0 IMAD.SHL.U32 R0, R0, 0x8, RZ ;  /* 0x0000000800000824 */ /* 0x000fca00078e00ff */
[----:B------:R-:W-:-:S04]  /*1aa0*/  @P0 LOP3.LUT R0, R0, 0x18, RZ, 0xc0, !PT ;  /* 0x0000001800000812 */ /* 0x000fc800078ec0ff */
[----:B------:R-:W-:-:S04]  /*1ab0*/  @P0 IADD3 R3, R6, 0x20, R0 ;  /* 0x0000002006030810 */ /* 0x000fc80007ffe000 */
[----:B------:R-:W-:-:S04]  /*1ac0*/  @P0 PRMT R3, R22, 0x654, R3 ;  /* 0x0000065416030816 */ /* 0x000fc80000000003 */
[----:B------:R2:W-:Y:S01]  /*1ad0*/  @P0 SYNCS.ARRIVE.TRANS64.RED.A1T0 RZ, [R3+URZ], RZ ;  /* 0x000000ff03ff09a7 */ /* 0x0005e2000810043f */
[----:B------:R-:W-:-:S13]  /*1ae0*/  ISETP.GT.U32.AND P0, PT, R19, 0x1, PT ;  /* 0x000000011300780c */ /* 0x000fda0003f04070 */
[----:B--2---:R-:W-:Y:S05]  /*1af0*/  @P0 BRA `(.L_x_30) ;  /* 0x0000000000040947 */ /* 0x004fea0003800000 */
[----:B------:R-:W-:Y:S01]  /*1b00*/  BPT.TRAP 0x1 ;  /* 0x000000040000795c */ /* 0x000fe20000300000 */
.L_x_30:
[----:B------:R-:W2:Y:S01]  /*1b10*/  LDC R6, c[0x0][0x288] ;  /* 0x0000a200ff067b82 */ /* 0x000ea20000000800 */
[--C-:B------:R-:W-:Y:S01]  /*1b20*/  SHF.R.U32.HI R0, RZ, 0x2, R18.reuse ;  /* 0x00000002ff007819 */ /* 0x100fe20000011612 */
[----:B------:R-:W-:Y:S01]  /*1b30*/  UIADD3 UR39, UR40, UR39, URZ ;  /* 0x0000002728277290 */ /* 0x000fe2000fffe03f */
[----:B01----:R-:W-:Y:S01]  /*1b40*/  SHF.R.U32.HI R5, RZ, 0x7, R18 ;  /* 0x00000007ff057819 */ /* 0x003fe20000011612 */
[----:B------:R-:W-:Y:S01]  /*1b50*/  IMAD.SHL.U32 R61, R61, 0x40, RZ ;  /* 0x000000403d3d7824 */ /* 0x000fe200078e00ff */
[----:B------:R-:W-:Y:S01]  /*1b60*/  LOP3.LUT R3, R0, 0x7, RZ, 0xc0, !PT ;  /* 0x0000000700037812 */ /* 0x000fe200078ec0ff */
[----:B------:R-:W-:Y:S01]  /*1b70*/  USHF.R.U32.HI UR4, URZ, 0x2, UR39 ;  /* 0x000000023f047899 */ /* 0x000fe20008011627 */
[----:B------:R-:W-:Y:S01]  /*1b80*/  LOP3.LUT R0, R5, 0x1, RZ, 0xc0, !PT ;  /* 0x0000000105007812 */ /* 0x000fe200078ec0ff */
[C---:B------:R-:W-:Y:S01]  /*1b90*/  IMAD.SHL.U32 R10, R18.reuse, 0x2, RZ ;  /* 0x00000002120a7824 */ /* 0x040fe200078e00ff */
[C---:B------:R-:W-:Y:S01]  /*1ba0*/  LOP3.LUT R5, R18.reuse, 0x3, RZ, 0xc0, !PT ;  /* 0x0000000312057812 */ /* 0x040fe200078ec0ff */
[----:B------:R-:W-:Y:S01]  /*1bb0*/  ULOP3.LUT UR4, UR4, 0x1, URZ, 0xc0, !UPT ;  /* 0x0000000104047892 */ /* 0x000fe2000f8ec03f */
[----:B------:R-:W-:Y:S01]  /*1bc0*/  LOP3.LUT R4, R18, 0x60, RZ, 0xc0, !PT ;  /* 0x0000006012047812 */ /* 0x000fe200078ec0ff */
[----:B------:R-:W-:Y:S01]  /*1bd0*/  ULDC UR8, c[0x0][0x284] ;  /* 0x0000a10000087ab9 */ /* 0x000fe20000000800 */
[----:B------:R-:W-:Y:S01]  /*1be0*/  IMAD.SHL.U32 R8, R0, 0x40, RZ ;  /* 0x0000004000087824 */ /* 0x000fe200078e00ff */
[----:B------:R-:W-:Y:S01]  /*1bf0*/  UISETP.GT.U32.AND UP1, UPT, UR39, 0x3, UPT ;  /* 0x000000032700788c */ /* 0x000fe2000bf24070 */
[----:B------:R-:W-:Y:S01]  /*1c00*/  SHF.R.U32.HI R4, RZ, 0x1, R4 ;  /* 0x00000001ff047819 */ /* 0x000fe20000011604 */
[----:B------:R-:W-:Y:S01]  /*1c10*/  UISETP.NE.U32.AND UP0, UPT, UR4, 0x1, UPT ;  /* 0x000000010400788c */ /* 0x000fe2000bf05070 */
[----:B------:R-:W-:Y:S01]  /*1c20*/  SHF.R.S32.HI R15, RZ, 0x1f, R57 ;  /* 0x0000001fff0f7819 */ /* 0x000fe20000011439 */
[----:B------:R-:W-:Y:S01]  /*1c30*/  ULDC.64 UR6, c[0x0][0x5d0] ;  /* 0x0001740000067ab9 */ /* 0x000fe20000000a00 */
[--C-:B------:R-:W-:Y:S01]  /*1c40*/  IADD3 R7, RZ, -R4, -R3.reuse ;  /* 0x80000004ff077210 */ /* 0x100fe20007ffe803 */
[----:B------:R-:W-:Y:S01]  /*1c50*/  UISETP.LT.U32.AND UP1, UPT, UR40, 0x4, UP1 ;  /* 0x000000042800788c */ /* 0x000fe20008f21070 */
[----:B------:R-:W-:Y:S01]  /*1c60*/  LOP3.LUT R10, R61, 0x6, R10, 0xf8, !PT ;  /* 0x000000063d0a7812 */ /* 0x000fe200078ef80a */
[----:B------:R-:W-:Y:S01]  /*1c70*/  UISETP.GT.U32.AND UP0, UPT, UR40, 0x3, !UP0 ;  /* 0x000000032800788c */ /* 0x000fe2000c704070 */
[----:B------:R-:W-:Y:S01]  /*1c80*/  LOP3.LUT R3, R8, 0x40, R3, 0xe2, !PT ;  /* 0x0000004008037812 */ /* 0x000fe200078ee203 */
[----:B--2---:R-:W-:Y:S01]  /*1c90*/  IMAD R12, R5, -0x2, R6 ;  /* 0xfffffffe050c7824 */ /* 0x004fe200078e0206 */
[----:B------:R-:W-:Y:S01]  /*1ca0*/  ISETP.GE.AND P0, PT, R61, R6, PT ;  /* 0x000000063d00720c */ /* 0x000fe20003f06270 */
[C---:B------:R-:W-:Y:S01]  /*1cb0*/  IMAD.SHL.U32 R5, R60.reuse, 0x80, RZ ;  /* 0x000000803c057824 */ /* 0x040fe200078e00ff */
[----:B------:R-:W-:Y:S01]  /*1cc0*/  SHF.R.S32.HI R11, RZ, 0x1f, R10 ;  /* 0x0000001fff0b7819 */ /* 0x000fe2000001140a */
[----:B------:R-:W-:Y:S01]  /*1cd0*/  IMAD R6, R15, UR6, RZ ;  /* 0x000000060f067c24 */ /* 0x000fe2000f8e02ff */
[----:B------:R-:W-:Y:S01]  /*1ce0*/  USEL UR5, URZ, 0x1, !UP1 ;  /* 0x000000013f057887 */ /* 0x000fe2000c800000 */
[----:B------:R-:W-:Y:S01]  /*1cf0*/  IMAD.WIDE R8, R60, 0x80, RZ ;  /* 0x000000803c087825 */ /* 0x000fe200078e02ff */
[----:B------:R-:W-:Y:S01]  /*1d00*/  ISETP.GE.OR P0, PT, R5, UR8, P0 ;  /* 0x0000000805007c0c */ /* 0x000fe20008706670 */
[----:B------:R-:W-:-:S02]  /*1d10*/  USEL UR4, URZ, 0x1, !UP0 ;  /* 0x000000013f047887 */ /* 0x000fc4000c000000 */
[----:B------:R-:W-:Y:S01]  /*1d20*/  IMAD R0, R0, -0x40, R7 ;  /* 0xffffffc000007824 */ /* 0x000fe200078e0207 */
[----:B------:R-:W-:Y:S01]  /*1d30*/  LOP3.LUT R75, R8, R3, R4, 0xfe, !PT ;  /* 0x00000003084b7212 */ /* 0x000fe200078efe04 */
[C---:B------:R-:W-:Y:S01]  /*1d40*/  IMAD R13, R57.reuse, UR7, R6 ;  /* 0x00000007390d7c24 */ /* 0x040fe2000f8e0206 */
[----:B------:R-:W-:Y:S01]  /*1d50*/  ULOP3.LUT UR39, UR39, 0x3, URZ, 0xc0, !UPT ;  /* 0x0000000327277892 */ /* 0x000fe2000f8ec03f */
[----:B------:R-:W-:Y:S01]  /*1d60*/  IMAD.WIDE.U32 R6, R57, UR6, R10 ;  /* 0x0000000639067c25 */ /* 0x000fe2000f8e000a */
[----:B------:R-:W-:Y:S01]  /*1d70*/  ULOP3.LUT UR38, UR4, UR38, UR5, 0x96, !UPT ;  /* 0x0000002604267292 */ /* 0x000fe2000f8e9605 */
[----:B------:R-:W-:Y:S02]  /*1d80*/  IADD3 R3, -R5, UR8, R0 ;  /* 0x0000000805037c10 */ /* 0x000fe4000fffe100 */
[----:B------:R-:W-:Y:S02]  /*1d90*/  IMAD.IADD R7, R7, 0x1, R13 ;  /* 0x0000000107077824 */ /* 0x000fe400078e020d */
[----:B------:R-:W-:-:S02]  /*1da0*/  IMAD.IADD R4, R12, 0x1, -R61 ;  /* 0x000000010c047824 */ /* 0x000fc400078e0a3d */
[----:B------:R-:W-:Y:S01]  /*1db0*/  IMAD.MOV.U32 R0, RZ, RZ, -0x1 ;  /* 0xffffffffff007424 */ /* 0x000fe200078e00ff */
[----:B------:R-:W-:Y:S06]  /*1dc0*/  @P0 BRA `(.L_x_32) ;  /* 0x00000020008c0947 */ /* 0x000fec0003800000 */
[----:B------:R-:W0:Y:S01]  /*1dd0*/  LDC.64 R68, c[0x0][0x5c8] ;  /* 0x00017200ff447b82 */ /* 0x000e220000000a00 */
[----:B-----5:R-:W-:Y:S01]  /*1de0*/  FSETP.NEU.AND P1, PT, R56, RZ, PT ;  /* 0x000000ff3800720b */ /* 0x020fe20003f2d000 */
[----:B------:R-:W-:Y:S01]  /*1df0*/  BSSY B0, `(.L_x_32) ;  /* 0x0000220000007945 */ /* 0x000fe20003800000 */
[----:B------:R-:W-:-:S04]  /*1e00*/  ISETP.GT.AND P0, PT, R4, RZ, PT ;  /* 0x000000ff0400720c */ /* 0x000fc80003f04270 */
[----:B------:R-:W-:Y:S01]  /*1e10*/  ISETP.GT.AND P3, PT, R3, RZ, P0 ;  /* 0x000000ff0300720c */ /* 0x000fe20000764270 */
[-C--:B0-----:R-:W-:Y:S02]  /*1e20*/  IMAD R12, R9, R68.reuse, RZ ;  /* 0x00000044090c7224 */ /* 0x081fe400078e02ff */
[----:B------:R-:W-:-:S04]  /*1e30*/  IMAD.WIDE.U32 R60, R75, R68, R6 ;  /* 0x000000444b3c7225 */ /* 0x000fc800078e0006 */
[----:B------:R-:W-:-:S04]  /*1e40*/  IMAD R5, R75, R69, R12 ;  /* 0x000000454b057224 */ /* 0x000fc800078e020c */
[----:B------:R-:W-:Y:S01]  /*1e50*/  IMAD.IADD R77, R61, 0x1, R5 ;  /* 0x000000013d4d7824 */ /* 0x000fe200078e0205 */
[----:B------:R-:W-:Y:S06]  /*1e60*/  @!P1 BRA `(.L_x_33) ;  /* 0x0000001400e89947 */ /* 0x000fec0003800000 */
[----:B------:R-:W0:Y:S01]  /*1e70*/  LDC.64 R64, c[0x0][0x5b8] ;  /* 0x00016e00ff407b82 */ /* 0x000e220000000a00 */
[----:B------:R-:W-:-:S07]  /*1e80*/  ULDC.64 UR4, c[0x0][0x5c0] ;  /* 0x0001700000047ab9 */ /* 0x000fce0000000a00 */
[----:B------:R-:W1:Y:S08]  /*1e90*/  LDC.64 R70, c[0x0][0x5b0] ;  /* 0x00016c00ff467b82 */ /* 0x000e700000000a00 */
[----:B------:R-:W2:Y:S01]  /*1ea0*/  LDC.64 R72, c[0x0][0x5a8] ;  /* 0x00016a00ff487b82 */ /* 0x000ea20000000a00 */
[-C--:B0-----:R-:W-:Y:S02]  /*1eb0*/  IMAD R6, R15, R64.reuse, RZ ;  /* 0x000000400f067224 */ /* 0x081fe400078e02ff */
[----:B------:R-:W-:-:S04]  /*1ec0*/  IMAD.WIDE.U32 R62, R57, R64, R10 ;  /* 0x00000040393e7225 */ /* 0x000fc800078e000a */
[----:B------:R-:W-:Y:S02]  /*1ed0*/  IMAD R65, R57, R65, R6 ;  /* 0x0000004139417224 */ /* 0x000fe400078e0206 */
[-C--:B-1----:R-:W-:Y:S02]  /*1ee0*/  IMAD R8, R9, R70.reuse, RZ ;  /* 0x0000004609087224 */ /* 0x082fe400078e02ff */
[----:B------:R-:W-:Y:S02]  /*1ef0*/  IMAD.IADD R13, R63, 0x1, R65 ;  /* 0x000000013f0d7824 */ /* 0x000fe400078e0241 */
[----:B------:R-:W-:Y:S02]  /*1f00*/  IMAD.MOV.U32 R12, RZ, RZ, R62 ;  /* 0x000000ffff0c7224 */ /* 0x000fe400078e003e */
[C---:B------:R-:W-:Y:S02]  /*1f10*/  IMAD R67, R75.reuse, R71, R8 ;  /* 0x000000474b437224 */ /* 0x040fe400078e0208 */
[----:B------:R-:W-:-:S04]  /*1f20*/  IMAD.WIDE.U32 R6, R75, R70, R12 ;  /* 0x000000464b067225 */ /* 0x000fc800078e000c */
[----:B------:R-:W-:Y:S01]  /*1f30*/  IMAD.IADD R5, R7, 0x1, R67 ;  /* 0x0000000107057824 */ /* 0x000fe200078e0243 */
[----:B--2---:R-:W-:-:S04]  /*1f40*/  LEA R14, P1, R6, R72, 0x1 ;  /* 0x00000048060e7211 */ /* 0x004fc800078208ff */
[----:B------:R-:W-:-:S05]  /*1f50*/  LEA.HI.X R15, R6, R73, R5, 0x1, P1 ;  /* 0x00000049060f7211 */ /* 0x000fca00008f0c05 */
[----:B------:R0:W2:Y:S01]  /*1f60*/  @P3 LDG.E.LTC128B.U16 R5, desc[UR36][R14.64] ;  /* 0x000000240e053981 */ /* 0x0000a2000c1e1520 */
[----:B------:R-:W-:Y:S01]  /*1f70*/  LEA R8, P1, R60, UR4, 0x1 ;  /* 0x000000043c087c11 */ /* 0x000fe2000f8208ff */
[----:B------:R-:W-:Y:S01]  /*1f80*/  IMAD.WIDE.U32 R6, R75, R70, R10 ;  /* 0x000000464b067225 */ /* 0x000fe200078e000a */
[----:B------:R-:W-:Y:S03]  /*1f90*/  BSSY B1, `(.L_x_34) ;  /* 0x0000012000017945 */ /* 0x000fe60003800000 */
[----:B------:R-:W-:Y:S02]  /*1fa0*/  IMAD.IADD R7, R67, 0x1, R7 ;  /* 0x0000000143077824 */ /* 0x000fe400078e0207 */
[----:B------:R-:W-:Y:S01]  /*1fb0*/  IMAD.WIDE.U32 R20, R57, R64, R6 ;  /* 0x0000004039147225 */ /* 0x000fe200078e0006 */
[----:B0-----:R-:W-:-:S03]  /*1fc0*/  SHF.L.U64.HI R15, R70, 0x3, R71 ;  /* 0x00000003460f7819 */ /* 0x001fc60000010247 */
[----:B------:R-:W-:Y:S01]  /*1fd0*/  IMAD.IADD R7, R65, 0x1, R21 ;  /* 0x0000000141077824 */ /* 0x000fe200078e0215 */
[----:B------:R-:W-:Y:S01]  /*1fe0*/  LEA R6, P4, R20, R72, 0x1 ;  /* 0x0000004814067211 */ /* 0x000fe200078808ff */
[----:B------:R-:W-:-:S03]  /*1ff0*/  IMAD.SHL.U32 R14, R70, 0x8, RZ ;  /* 0x00000008460e7824 */ /* 0x000fc600078e00ff */
[----:B------:R-:W-:Y:S01]  /*2000*/  LEA.HI.X R7, R20, R73, R7, 0x1, P4 ;  /* 0x0000004914077211 */ /* 0x000fe200020f0c07 */
[----:B--2---:R-:W-:-:S05]  /*2010*/  HADD2.F32 R9, -RZ, R5.H0_H0 ;  /* 0x20000005ff097230 */ /* 0x004fca0000004100 */
[----:B------:R-:W-:-:S04]  /*2020*/  FMUL R9, R9, R56 ;  /* 0x0000003809097220 */ /* 0x000fc80000400000 */
[----:B------:R-:W-:Y:S01]  /*2030*/  FFMA R24, R24, R23, R9 ;  /* 0x0000001718187223 */ /* 0x000fe20000000009 */
[----:B------:R-:W-:Y:S02]  /*2040*/  LEA.HI.X R9, R60, UR5, R77, 0x1, P1 ;  /* 0x000000053c097c11 */ /* 0x000fe400088f0c4d */
[----:B------:R-:W-:Y:S02]  /*2050*/  ISETP.GT.AND P1, PT, R4, 0x1, PT ;  /* 0x000000010400780c */ /* 0x000fe40003f24270 */
[----:B------:R-:W-:Y:S02]  /*2060*/  F2FP.F16.F32.PACK_AB R24, RZ, R24 ;  /* 0x00000018ff18723e */ /* 0x000fe400000000ff */
[----:B------:R-:W-:-:S03]  /*2070*/  ISETP.GT.AND P2, PT, R3, RZ, P1 ;  /* 0x000000ff0300720c */ /* 0x000fc60000f44270 */
[----:B------:R0:W-:Y:S10]  /*2080*/  @P3 STG.E.U16 desc[UR36][R8.64], R24 ;  /* 0x0000001808003986 */ /* 0x0001f4000c101524 */
[----:B------:R-:W-:Y:S05]  /*2090*/  @!P2 BRA `(.L_x_35) ;  /* 0x000000000004a947 */ /* 0x000fea0003800000 */
[----:B------:R1:W5:Y:S02]  /*20a0*/  LDG.E.LTC128B.U16 R5, desc[UR36][R6.64+0x2] ;  /* 0x0000022406057981 */ /* 0x000364000c1e1520 */
.L_x_35:
[----:B------:R-:W-:Y:S05]  /*20b0*/  BSYNC B1 ;  /* 0x0000000000017941 */ /* 0x000fea0003800000 */
.L_x_34:
[----:B-----5:R-:W-:Y:S01]  /*20c0*/  HADD2.F32 R61, -RZ, R5.H0_H0 ;  /* 0x20000005ff3d7230 */ /* 0x020fe20000004100 */
[----:B------:R-:W-:Y:S01]  /*20d0*/  ISETP.GT.AND P0, PT, R3, 0x8, P0 ;  /* 0x000000080300780c */ /* 0x000fe20000704270 */
[----:B------:R-:W-:Y:S01]  /*20e0*/  IMAD.WIDE.U32 R20, R75, R70, R14 ;  /* 0x000000464b147225 */ /* 0x000fe200078e000e */
[----:B0-----:R-:W-:-:S03]  /*20f0*/  PRMT R24, R5, 0x7610, R24 ;  /* 0x0000761005187816 */ /* 0x001fc60000000018 */
[----:B------:R-:W-:Y:S01]  /*2100*/  FMUL R12, R61, R56 ;  /* 0x000000383d0c7220 */ /* 0x000fe20000400000 */
[----:B------:R-:W-:Y:S01]  /*2110*/  IMAD.IADD R67, R67, 0x1, R21 ;  /* 0x0000000143437824 */ /* 0x000fe200078e0215 */
[----:B------:R-:W-:Y:S02]  /*2120*/  IADD3 R62, P3, R62, R20, RZ ;  /* 0x000000143e3e7210 */ /* 0x000fe40007f7e0ff */
[----:B------:R-:W-:-:S03]  /*2130*/  FFMA R12, R25, R23, R12 ;  /* 0x00000017190c7223 */ /* 0x000fc6000000000c */
[----:B------:R-:W-:Y:S01]  /*2140*/  IMAD.X R13, R67, 0x1, R13, P3 ;  /* 0x00000001430d7824 */ /* 0x000fe200018e060d */
[C---:B------:R-:W-:Y:S02]  /*2150*/  LEA R14, P3, R62.reuse, R72, 0x1 ;  /* 0x000000483e0e7211 */ /* 0x040fe400078608ff */
[----:B------:R-:W-:Y:S02]  /*2160*/  F2FP.F16.F32.PACK_AB R12, RZ, R12 ;  /* 0x0000000cff0c723e */ /* 0x000fe400000000ff */
[----:B------:R-:W-:Y:S02]  /*2170*/  LEA.HI.X R15, R62, R73, R13, 0x1, P3 ;  /* 0x000000493e0f7211 */ /* 0x000fe400018f0c0d */
[----:B------:R-:W-:-:S05]  /*2180*/  PRMT R21, R12, 0x7610, R21 ;  /* 0x000076100c157816 */ /* 0x000fca0000000015 */
[----:B------:R0:W-:Y:S04]  /*2190*/  @P2 STG.E.U16 desc[UR36][R8.64+0x2], R21 ;  /* 0x0000021508002986 */ /* 0x0001e8000c101524 */
[----:B------:R-:W2:Y:S01]  /*21a0*/  @P0 LDG.E.LTC128B.U16 R24, desc[UR36][R14.64] ;  /* 0x000000240e180981 */ /* 0x000ea2000c1e1520 */
[----:B------:R-:W-:Y:S01]  /*21b0*/  IADD3 R20, P2, R10, R20, RZ ;  /* 0x000000140a147210 */ /* 0x000fe20007f5e0ff */
[----:B------:R-:W-:Y:S01]  /*21c0*/  BSSY B1, `(.L_x_36) ;  /* 0x0000011000017945 */ /* 0x000fe20003800000 */
[C---:B------:R-:W-:Y:S02]  /*21d0*/  SHF.L.U64.HI R13, R68.reuse, 0x4, R69 ;  /* 0x00000004440d7819 */ /* 0x040fe40000010245 */
[----:B------:R-:W-:Y:S01]  /*21e0*/  ISETP.GT.AND P1, PT, R3, 0x8, P1 ;  /* 0x000000080300780c */ /* 0x000fe20000f24270 */
[----:B0-----:R-:W-:Y:S01]  /*21f0*/  IMAD.X R21, R11, 0x1, R67, P2 ;  /* 0x000000010b157824 */ /* 0x001fe200010e0643 */
[----:B------:R-:W-:Y:S01]  /*2200*/  LEA R12, P2, R68, R8, 0x4 ;  /* 0x00000008440c7211 */ /* 0x000fe200078420ff */
[----:B------:R-:W-:-:S04]  /*2210*/  IMAD.WIDE.U32 R20, R57, R64, R20 ;  /* 0x0000004039147225 */ /* 0x000fc800078e0014 */
[----:B------:R-:W-:Y:S01]  /*2220*/  IMAD.X R13, R13, 0x1, R9, P2 ;  /* 0x000000010d0d7824 */ /* 0x000fe200010e0609 */
[----:B------:R-:W-:Y:S01]  /*2230*/  LEA R10, P3, R20, R72, 0x1 ;  /* 0x00000048140a7211 */ /* 0x000fe200078608ff */
[----:B------:R-:W-:-:S05]  /*2240*/  IMAD.IADD R11, R65, 0x1, R21 ;  /* 0x00000001410b7824 */ /* 0x000fca00078e0215 */
[----:B------:R-:W-:Y:S01]  /*2250*/  LEA.HI.X R11, R20, R73, R11, 0x1, P3 ;  /* 0x00000049140b7211 */ /* 0x000fe200018f0c0b */
[----:B--2---:R-:W-:-:S05]  /*2260*/  HADD2.F32 R5, -RZ, R24.H0_H0 ;  /* 0x20000018ff057230 */ /* 0x004fca0000004100 */
[----:B------:R-:W-:-:S04]  /*2270*/  FMUL R5, R5, R56 ;  /* 0x0000003805057220 */ /* 0x000fc80000400000 */
[----:B------:R-:W-:-:S05]  /*2280*/  FFMA R5, R26, R23, R5 ;  /* 0x000000171a057223 */ /* 0x000fca0000000005 */
[----:B------:R-:W-:-:S05]  /*2290*/  F2FP.F16.F32.PACK_AB R5, RZ, R5 ;  /* 0x00000005ff05723e */ /* 0x000fca00000000ff */
[----:B------:R0:W-:Y:S01]  /*22a0*/  @P0 STG.E.U16 desc[UR36][R12.64], R5 ;  /* 0x000000050c000986 */ /* 0x0001e2000c101524 */
[----:B------:R-:W-:Y:S05]  /*22b0*/  @!P1 BRA `(.L_x_37) ;  /* 0x0000000000049947 */ /* 0x000fea0003800000 */
[----:B------:R2:W5:Y:S02]  /*22c0*/  LDG.E.LTC128B.U16 R24, desc[UR36][R10.64+0x2] ;  /* 0x000002240a187981 */ /* 0x000564000c1e1520 */
.L_x_37:
[----:B------:R-:W-:Y:S05]  /*22d0*/  BSYNC B1 ;  /* 0x0000000000017941 */ /* 0x000fea0003800000 */
.L_x_36:
[----:B0----5:R-:W-:Y:S01]  /*22e0*/  HADD2.F32 R5, -RZ, R24.H0_H0 ;  /* 0x20000018ff057230 */ /* 0x021fe20000004100 */
[----:B------:R-:W-:Y:S01]  /*22f0*/  ISETP.GT.AND P0, PT, R4, 0x8, PT ;  /* 0x000000080400780c */ /* 0x000fe20003f04270 */
[----:B------:R-:W-:Y:S03]  /*2300*/  BSSY B1, `(.L_x_38) ;  /* 0x0000008000017945 */ /* 0x000fe60003800000 */
[----:B------:R-:W-:Y:S01]  /*2310*/  FMUL R14, R5, R56 ;  /* 0x00000038050e7220 */ /* 0x000fe20000400000 */
[----:B------:R-:W-:-:S03]  /*2320*/  ISETP.GT.AND P2, PT, R3, RZ, P0 ;  /* 0x000000ff0300720c */ /* 0x000fc60000744270 */
[----:B------:R-:W-:-:S05]  /*2330*/  FFMA R14, R27, R23, R14 ;  /* 0x000000171b0e7223 */ /* 0x000fca000000000e */
[----:B------:R-:W-:-:S05]  /*2340*/  F2FP.F16.F32.PACK_AB R14, RZ, R14 ;  /* 0x0000000eff0e723e */ /* 0x000fca00000000ff */
[----:B------:R0:W-:Y:S01]  /*2350*/  @P1 STG.E.U16 desc[UR36][R12.64+0x2], R14 ;  /* 0x0000020e0c001986 */ /* 0x0001e2000c101524 */
[----:B------:R-:W-:Y:S05]  /*2360*/  @!P2 BRA `(.L_x_39) ;  /* 0x000000000004a947 */ /* 0x000fea0003800000 */
[----:B------:R3:W5:Y:S02]  /*2370*/  LDG.E.LTC128B.U16 R24, desc[UR36][R6.64+0x10] ;  /* 0x0000102406187981 */ /* 0x000764000c1e1520 */
.L_x_39:
[----:B------:R-:W-:Y:S05]  /*2380*/  BSYNC B1 ;  /* 0x0000000000017941 */ /* 0x000fea0003800000 */
.L_x_38:
[----:B-----5:R-:W-:Y:S01]  /*2390*/  HADD2.F32 R5, -RZ, R24.H0_H0 ;  /* 0x20000018ff057230 */ /* 0x020fe20000004100 */
        /* <DEDUP_REMOVED lines=9> */
.L_x_41:
[----:B------:R-:W-:Y:S05]  /*2430*/  BSYNC B1 ;  /* 0x0000000000017941 */ /* 0x000fea0003800000 */
.L_x_40:
[----:B----45:R-:W-:Y:S01]  /*2440*/  HADD2.F32 R5, -RZ, R24.H0_H0 ;  /* 0x20000018ff057230 */ /* 0x030fe20000004100 */
[----:B------:R-:W-:Y:S01]  /*2450*/  ISETP.GT.AND P0, PT, R3, 0x8, P0 ;  /* 0x000000080300780c */ /* 0x000fe20000704270 */
[----:B------:R-:W-:Y:S03]  /*2460*/  BSSY B1, `(.L_x_42) ;  /* 0x0000007000017945 */ /* 0x000fe60003800000 */
[----:B0-----:R-:W-:-:S04]  /*2470*/  FMUL R14, R5, R56 ;  /* 0x00000038050e7220 */ /* 0x001fc80000400000 */
[----:B------:R-:W-:-:S05]  /*2480*/  FFMA R14, R29, R23, R14 ;  /* 0x000000171d0e7223 */ /* 0x000fca000000000e */
[----:B------:R-:W-:-:S05]  /*2490*/  F2FP.F16.F32.PACK_AB R14, RZ, R14 ;  /* 0x0000000eff0e723e */ /* 0x000fca00000000ff */
[----:B------:R0:W-:Y:S01]  /*24a0*/  @P3 STG.E.U16 desc[UR36][R8.64+0x12], R14 ;  /* 0x0000120e08003986 */ /* 0x0001e2000c101524 */
[----:B------:R-:W-:Y:S05]  /*24b0*/  @!P0 BRA `(.L_x_43) ;  /* 0x0000000000048947 */ /* 0x000fea0003800000 */
[----:B------:R4:W5:Y:S02]  /*24c0*/  LDG.E.LTC128B.U16 R24, desc[UR36][R10.64+0x10] ;  /* 0x000010240a187981 */ /* 0x000964000c1e1520 */
.L_x_43:
[----:B------:R-:W-:Y:S05]  /*24d0*/  BSYNC B1 ;  /* 0x0000000000017941 */ /* 0x000fea0003800000 */
.L_x_42:
[----:B-----5:R-:W-:Y:S01]  /*24e0*/  HADD2.F32 R5, -RZ, R24.H0_H0 ;  /* 0x20000018ff057230 */ /* 0x020fe20000004100 */
[----:B------:R-:W-:Y:S01]  /*24f0*/  ISETP.GT.AND P1, PT, R3, 0x8, P1 ;  /* 0x000000080300780c */ /* 0x000fe20000f24270 */
[----:B------:R-:W-:Y:S03]  /*2500*/  BSSY B1, `(.L_x_44) ;  /* 0x0000007000017945 */ /* 0x000fe60003800000 */
[----:B------:R-:W-:-:S04]  /*2510*/  FMUL R5, R5, R56 ;  /* 0x0000003805057220 */ /* 0x000fc80000400000 */
[----:B------:R-:W-:-:S05]  /*2520*/  FFMA R5, R30, R23, R5 ;  /* 0x000000171e057223 */ /* 0x000fca0000000005 */
[----:B------:R-:W-:-:S05]  /*2530*/  F2FP.F16.F32.PACK_AB R5, RZ, R5 ;  /* 0x00000005ff05723e */ /* 0x000fca00000000ff */
[----:B------:R0:W-:Y:S01]  /*2540*/  @P0 STG.E.U16 desc[UR36][R12.64+0x10], R5 ;  /* 0x000010050c000986 */ /* 0x0001e2000c101524 */
[----:B------:R-:W-:Y:S05]  /*2550*/  @!P1 BRA `(.L_x_45) ;  /* 0x0000000000049947 */ /* 0x000fea0003800000 */
[----:B------:R0:W5:Y:S02]  /*2560*/  LDG.E.LTC128B.U16 R24, desc[UR36][R10.64+0x12] ;  /* 0x000012240a187981 */ /* 0x000164000c1e1520 */
.L_x_45:
[----:B------:R-:W-:Y:S05]  /*2570*/  BSYNC B1 ;  /* 0x0000000000017941 */ /* 0x000fea0003800000 */
.L_x_44:
        /* <DEDUP_REMOVED lines=10> */
.L_x_47:
[----:B------:R-:W-:Y:S05]  /*2620*/  BSYNC B1 ;  /* 0x0000000000017941 */ /* 0x000fea0003800000 */
.L_x_46:
        /* <DEDUP_REMOVED lines=10> */
.L_x_49:
[----:B------:R-:W-:Y:S05]  /*26d0*/  BSYNC B1 ;  /* 0x0000000000017941 */ /* 0x000fea0003800000 */
.L_x_48:
[----:B0----5:R-:W-:Y:S01]  /*26e0*/  HADD2.F32 R5, -RZ, R24.H0_H0 ;  /* 0x20000018ff057230 */ /* 0x021fe20000004100 */
        /* <DEDUP_REMOVED lines=8> */
.L_x_51:
[----:B------:R-:W-:Y:S05]  /*2770*/  BSYNC B1 ;  /* 0x0000000000017941 */ /* 0x000fea0003800000 */
.L_x_50:
        /* <DEDUP_REMOVED lines=9> */
.L_x_53:
[----:B------:R-:W-:Y:S05]  /*2810*/  BSYNC B1 ;  /* 0x0000000000017941 */ /* 0x000fea0003800000 */
.L_x_52:
        /* <DEDUP_REMOVED lines=10> */
.L_x_55:
[----:B------:R-:W-:Y:S05]  /*28c0*/  BSYNC B1 ;  /* 0x0000000000017941 */ /* 0x000fea0003800000 */
.L_x_54:
        /* <DEDUP_REMOVED lines=10> */
.L_x_57:
[----:B------:R-:W-:Y:S05]  /*2970*/  BSYNC B1 ;  /* 0x0000000000017941 */ /* 0x000fea0003800000 */
.L_x_56:
        /* <DEDUP_REMOVED lines=9> */
.L_x_59:
[----:B------:R-:W-:Y:S05]  /*2a10*/  BSYNC B1 ;  /* 0x0000000000017941 */ /* 0x000fea0003800000 */
.L_x_58:
        /* <DEDUP_REMOVED lines=9> */
.L_x_61:
[----:B------:R-:W-:Y:S05]  /*2ab0*/  BSYNC B1 ;  /* 0x0000000000017941 */ /* 0x000fea0003800000 */
.L_x_60:
        /* <DEDUP_REMOVED lines=10> */
.L_x_63:
[----:B------:R-:W-:Y:S05]  /*2b60*/  BSYNC B1 ;  /* 0x0000000000017941 */ /* 0x000fea0003800000 */
.L_x_62:
        /* <DEDUP_REMOVED lines=10> */
.L_x_65:
[----:B------:R-:W-:Y:S05]  /*2c10*/  BSYNC B1 ;  /* 0x0000000000017941 */ /* 0x000fea0003800000 */
.L_x_64:
        /* <DEDUP_REMOVED lines=9> */
.L_x_67:
[----:B------:R-:W-:Y:S05]  /*2cb0*/  BSYNC B1 ;  /* 0x0000000000017941 */ /* 0x000fea0003800000 */
.L_x_66:
        /* <DEDUP_REMOVED lines=9> */
.L_x_69:
[----:B------:R-:W-:Y:S05]  /*2d50*/  BSYNC B1 ;  /* 0x0000000000017941 */ /* 0x000fea0003800000 */
.L_x_68:
        /* <DEDUP_REMOVED lines=10> */
.L_x_71:
[----:B------:R-:W-:Y:S05]  /*2e00*/  BSYNC B1 ;  /* 0x0000000000017941 */ /* 0x000fea0003800000 */
.L_x_70:
        /* <DEDUP_REMOVED lines=10> */
.L_x_73:
[----:B------:R-:W-:Y:S05]  /*2eb0*/  BSYNC B1 ;  /* 0x0000000000017941 */ /* 0x000fea0003800000 */
.L_x_72:
        /* <DEDUP_REMOVED lines=9> */
.L_x_75:
[----:B------:R-:W-:Y:S05]  /*2f50*/  BSYNC B1 ;  /* 0x0000000000017941 */ /* 0x000fea0003800000 */
.L_x_74:
        /* <DEDUP_REMOVED lines=9> */
.L_x_77:
[----:B------:R-:W-:Y:S05]  /*2ff0*/  BSYNC B1 ;  /* 0x0000000000017941 */ /* 0x000fea0003800000 */
.L_x_76:
        /* <DEDUP_REMOVED lines=10> */
.L_x_79:
[----:B------:R-:W-:Y:S05]  /*30a0*/  BSYNC B1 ;  /* 0x0000000000017941 */ /* 0x000fea0003800000 */
.L_x_78:
        /* <DEDUP_REMOVED lines=10> */
.L_x_81:
[----:B------:R-:W-:Y:S05]  /*3150*/  BSYNC B1 ;  /* 0x0000000000017941 */ /* 0x000fea0003800000 */
.L_x_80:
        /* <DEDUP_REMOVED lines=9> */
.L_x_83:
[----:B------:R-:W-:Y:S05]  /*31f0*/  BSYNC B1 ;  /* 0x0000000000017941 */ /* 0x000fea0003800000 */
.L_x_82:
        /* <DEDUP_REMOVED lines=9> */
.L_x_85:
[----:B------:R-:W-:Y:S05]  /*3290*/  BSYNC B1 ;  /* 0x0000000000017941 */ /* 0x000fea0003800000 */
.L_x_84:
        /* <DEDUP_REMOVED lines=10> */
.L_x_87:
[----:B------:R-:W-:Y:S05]  /*3340*/  BSYNC B1 ;  /* 0x0000000000017941 */ /* 0x000fea0003800000 */
.L_x_86:
[----:B-----5:R-:W-:Y:S01]  /*3350*/  HADD2.F32 R5, -RZ, R24.H0_H0 ;  /* 0x20000018ff057230 */ /* 0x020fe20000004100 */
[----:B------:R-:W-:Y:S01]  /*3360*/  ISETP.GT.AND P1, PT, R4, 0x39, PT ;  /* 0x000000390400780c */ /* 0x000fe20003f24270 */
[----:B------:R-:W-:Y:S01]  /*3370*/  @P2 IMAD.MOV.U32 R4, RZ, RZ, R8 ;  /* 0x000000ffff042224 */ /* 0x000fe200078e0008 */
[----:B------:R-:W-:Y:S02]  /*3380*/  BSSY B1, `(.L_x_88) ;  /* 0x000000a000017945 */ /* 0x000fe40003800000 */
[----:B------:R-:W-:Y:S01]  /*3390*/  FMUL R5, R5, R56 ;  /* 0x0000003805057220 */ /* 0x000fe20000400000 */
[----:B------:R-:W-:-:S03]  /*33a0*/  ISETP.GT.AND P3, PT, R3, RZ, P1 ;  /* 0x000000ff0300720c */ /* 0x000fc60000f64270 */
[----:B------:R-:W-:-:S05]  /*33b0*/  FFMA R5, R52, R23, R5 ;  /* 0x0000001734057223 */ /* 0x000fca0000000005 */
[----:B------:R-:W-:-:S04]  /*33c0*/  F2FP.F16.F32.PACK_AB R5, RZ, R5 ;  /* 0x00000005ff05723e */ /* 0x000fc800000000ff */
[----:B0-----:R-:W-:Y:S01]  /*33d0*/  PRMT R14, R5, 0x7610, R14 ;  /* 0x00007610050e7816 */ /* 0x001fe2000000000e */
[----:B------:R-:W-:-:S05]  /*33e0*/  @P2 IMAD.MOV.U32 R5, RZ, RZ, R9 ;  /* 0x000000ffff052224 */ /* 0x000fca00078e0009 */
[----:B------:R0:W-:Y:S01]  /*33f0*/  @P2 STG.E.U16 desc[UR36][R4.64+0x70], R14 ;  /* 0x0000700e04002986 */ /* 0x0001e2000c101524 */
[----:B------:R-:W-:Y:S05]  /*3400*/  @!P3 BRA `(.L_x_89) ;  /* 0x000000000004b947 */ /* 0x000fea0003800000 */
[----:B------:R0:W5:Y:S02]  /*3410*/  LDG.E.LTC128B.U16 R24, desc[UR36][R6.64+0x72] ;  /* 0x0000722406187981 */ /* 0x000164000c1e1520 */
.L_x_89:
[----:B------:R-:W-:Y:S05]  /*3420*/  BSYNC B1 ;  /* 0x0000000000017941 */ /* 0x000fea0003800000 */
.L_x_88:
        /* <DEDUP_REMOVED lines=9> */
.L_x_91:
[----:B------:R-:W-:Y:S05]  /*34c0*/  BSYNC B1 ;  /* 0x0000000000017941 */ /* 0x000fea0003800000 */
.L_x_90:
[----:B-----5:R-:W-:Y:S01]  /*34d0*/  HADD2.F32 R5, -RZ, R24.H0_H0 ;  /* 0x20000018ff057230 */ /* 0x020fe20000004100 */
[----:B------:R-:W-:Y:S01]  /*34e0*/  ISETP.GT.AND P1, PT, R3, 0x8, P1 ;  /* 0x000000080300780c */ /* 0x000fe20000f24270 */
[----:B0-----:R-:W-:Y:S01]  /*34f0*/  @P0 IMAD.MOV.U32 R4, RZ, RZ, R12 ;  /* 0x000000ffff040224 */ /* 0x001fe200078e000c */
[----:B------:R-:W-:Y:S02]  /*3500*/  BSSY B1, `(.L_x_92) ;  /* 0x0000009000017945 */ /* 0x000fe40003800000 */
[----:B------:R-:W-:-:S04]  /*3510*/  FMUL R5, R5, R56 ;  /* 0x0000003805057220 */ /* 0x000fc80000400000 */
[----:B------:R-:W-:-:S05]  /*3520*/  FFMA R5, R54, R23, R5 ;  /* 0x0000001736057223 */ /* 0x000fca0000000005 */
[----:B------:R-:W-:-:S04]  /*3530*/  F2FP.F16.F32.PACK_AB R5, RZ, R5 ;  /* 0x00000005ff05723e */ /* 0x000fc800000000ff */
[----:B-1-3--:R-:W-:Y:S01]  /*3540*/  PRMT R6, R5, 0x7610, R6 ;  /* 0x0000761005067816 */ /* 0x00afe20000000006 */
[----:B------:R-:W-:-:S05]  /*3550*/  @P0 IMAD.MOV.U32 R5, RZ, RZ, R13 ;  /* 0x000000ffff050224 */ /* 0x000fca00078e000d */
[----:B------:R0:W-:Y:S01]  /*3560*/  @P0 STG.E.U16 desc[UR36][R4.64+0x70], R6 ;  /* 0x0000700604000986 */ /* 0x0001e2000c101524 */
[----:B------:R-:W-:Y:S05]  /*3570*/  @!P1 BRA `(.L_x_93) ;  /* 0x0000000000049947 */ /* 0x000fea0003800000 */
[----:B------:R1:W5:Y:S02]  /*3580*/  LDG.E.LTC128B.U16 R24, desc[UR36][R10.64+0x72] ;  /* 0x000072240a187981 */ /* 0x000364000c1e1520 */
.L_x_93:
[----:B------:R-:W-:Y:S05]  /*3590*/  BSYNC B1 ;  /* 0x0000000000017941 */ /* 0x000fea0003800000 */
.L_x_92:
[----:B------:R-:W-:Y:S05]  /*35a0*/  @!P1 BRA `(.L_x_94) ;  /* 0x0000000800909947 */ /* 0x000fea0003800000 */
[----:B-----5:R-:W-:-:S05]  /*35b0*/  HADD2.F32 R3, -RZ, R24.H0_H0 ;  /* 0x20000018ff037230 */ /* 0x020fca0000004100 */
[----:B0-----:R-:W-:-:S04]  /*35c0*/  FMUL R4, R3, R56 ;  /* 0x0000003803047220 */ /* 0x001fc80000400000 */
[----:B------:R-:W-:-:S05]  /*35d0*/  FFMA R4, R55, R23, R4 ;  /* 0x0000001737047223 */ /* 0x000fca0000000004 */
[----:B------:R-:W-:-:S05]  /*35e0*/  F2FP.F16.F32.PACK_AB R4, RZ, R4 ;  /* 0x00000004ff04723e */ /* 0x000fca00000000ff */
[----:B------:R3:W-:Y:S01]  /*35f0*/  STG.E.U16 desc[UR36][R12.64+0x72], R4 ;  /* 0x000072040c007986 */ /* 0x0007e2000c101524 */
[----:B------:R-:W-:Y:S05]  /*3600*/  BRA `(.L_x_94) ;  /* 0x0000000800787947 */ /* 0x000fea0003800000 */
.L_x_33:
[----:B------:R-:W-:Y:S01]  /*3610*/  ISETP.GT.AND P2, PT, R4, 0x1, PT ;  /* 0x000000010400780c */ /* 0x000fe20003f44270 */
[----:B------:R-:W-:Y:S01]  /*3620*/  ULDC.64 UR4, c[0x0][0x5c0] ;  /* 0x0001700000047ab9 */ /* 0x000fe20000000a00 */
[-C--:B------:R-:W-:Y:S01]  /*3630*/  FMUL R24, R24, R23.reuse ;  /* 0x0000001718187220 */ /* 0x080fe20000400000 */
[-C--:B------:R-:W-:Y:S01]  /*3640*/  FMUL R25, R25, R23.reuse ;  /* 0x0000001719197220 */ /* 0x080fe20000400000 */
[----:B------:R-:W-:Y:S01]  /*3650*/  ISETP.GT.AND P1, PT, R3, RZ, P2 ;  /* 0x000000ff0300720c */ /* 0x000fe20001724270 */
[-C--:B------:R-:W-:Y:S01]  /*3660*/  FMUL R26, R26, R23.reuse ;  /* 0x000000171a1a7220 */ /* 0x080fe20000400000 */
[----:B------:R-:W-:Y:S01]  /*3670*/  LEA R6, P4, R60, UR4, 0x1 ;  /* 0x000000043c067c11 */ /* 0x000fe2000f8808ff */
[-C--:B------:R-:W-:Y:S01]  /*3680*/  FMUL R27, R27, R23.reuse ;  /* 0x000000171b1b7220 */ /* 0x080fe20000400000 */
[----:B------:R-:W-:Y:S01]  /*3690*/  F2FP.F16.F32.PACK_AB R24, RZ, R24 ;  /* 0x00000018ff18723e */ /* 0x000fe200000000ff */
[-C--:B------:R-:W-:Y:S01]  /*36a0*/  FMUL R28, R28, R23.reuse ;  /* 0x000000171c1c7220 */ /* 0x080fe20000400000 */
[----:B------:R-:W-:Y:S01]  /*36b0*/  LEA.HI.X R7, R60, UR5, R77, 0x1, P4 ;  /* 0x000000053c077c11 */ /* 0x000fe2000a0f0c4d */
[----:B------:R-:W-:Y:S01]  /*36c0*/  FMUL R29, R29, R23 ;  /* 0x000000171d1d7220 */ /* 0x000fe20000400000 */
[----:B------:R-:W-:Y:S01]  /*36d0*/  F2FP.F16.F32.PACK_AB R25, RZ, R25 ;  /* 0x00000019ff19723e */ /* 0x000fe200000000ff */
[-C--:B------:R-:W-:Y:S01]  /*36e0*/  FMUL R30, R30, R23.reuse ;  /* 0x000000171e1e7220 */ /* 0x080fe20000400000 */
[----:B------:R-:W-:Y:S01]  /*36f0*/  ISETP.GT.AND P2, PT, R3, 0x8, P2 ;  /* 0x000000080300780c */ /* 0x000fe20001744270 */
[----:B------:R-:W-:Y:S01]  /*3700*/  @P3 STG.E.U16 desc[UR36][R6.64], R24 ;  /* 0x0000001806003986 */ /* 0x000fe2000c101524 */
[C---:B------:R-:W-:Y:S01]  /*3710*/  SHF.L.U64.HI R69, R68.reuse, 0x4, R69 ;  /* 0x0000000444457819 */ /* 0x040fe20000010245 */
[-C--:B------:R-:W-:Y:S01]  /*3720*/  FMUL R31, R31, R23.reuse ;  /* 0x000000171f1f7220 */ /* 0x080fe20000400000 */
[----:B------:R-:W-:Y:S01]  /*3730*/  LEA R8, P3, R68, R6, 0x4 ;  /* 0x0000000644087211 */ /* 0x000fe200078620ff */
[----:B------:R-:W-:Y:S01]  /*3740*/  @P1 STG.E.U16 desc[UR36][R6.64+0x2], R25 ;  /* 0x0000021906001986 */ /* 0x000fe2000c101524 */
[----:B------:R-:W-:Y:S01]  /*3750*/  ISETP.GT.AND P1, PT, R3, 0x8, P0 ;  /* 0x000000080300780c */ /* 0x000fe20000724270 */
[----:B------:R-:W-:Y:S01]  /*3760*/  FMUL R32, R32, R23 ;  /* 0x0000001720207220 */ /* 0x000fe20000400000 */
[----:B------:R-:W-:Y:S01]  /*3770*/  F2FP.F16.F32.PACK_AB R26, RZ, R26 ;  /* 0x0000001aff1a723e */ /* 0x000fe200000000ff */
[----:B------:R-:W-:Y:S01]  /*3780*/  IMAD.X R9, R69, 0x1, R7, P3 ;  /* 0x0000000145097824 */ /* 0x000fe200018e0607 */
[----:B------:R-:W-:Y:S01]  /*3790*/  F2FP.F16.F32.PACK_AB R27, RZ, R27 ;  /* 0x0000001bff1b723e */ /* 0x000fe200000000ff */
[-C--:B------:R-:W-:Y:S01]  /*37a0*/  FMUL R33, R33, R23.reuse ;  /* 0x0000001721217220 */ /* 0x080fe20000400000 */
[----:B------:R-:W-:Y:S01]  /*37b0*/  ISETP.GT.AND P0, PT, R4, 0x8, PT ;  /* 0x000000080400780c */ /* 0x000fe20003f04270 */
[-C--:B------:R-:W-:Y:S01]  /*37c0*/  FMUL R34, R34, R23.reuse ;  /* 0x0000001722227220 */ /* 0x080fe20000400000 */
[----:B------:R-:W-:Y:S01]  /*37d0*/  F2FP.F16.F32.PACK_AB R28, RZ, R28 ;  /* 0x0000001cff1c723e */ /* 0x000fe200000000ff */
[-C--:B------:R-:W-:Y:S01]  /*37e0*/  FMUL R35, R35, R23.reuse ;  /* 0x0000001723237220 */ /* 0x080fe20000400000 */
[C---:B------:R-:W-:Y:S01]  /*37f0*/  ISETP.GT.AND P4, PT, R3.reuse, RZ, P0 ;  /* 0x000000ff0300720c */ /* 0x040fe20000784270 */
[----:B------:R-:W-:Y:S01]  /*3800*/  FMUL R36, R36, R23 ;  /* 0x0000001724247220 */ /* 0x000fe20000400000 */
[----:B------:R-:W-:Y:S01]  /*3810*/  F2FP.F16.F32.PACK_AB R29, RZ, R29 ;  /* 0x0000001dff1d723e */ /* 0x000fe200000000ff */
[----:B------:R-:W-:Y:S01]  /*3820*/  @P1 STG.E.U16 desc[UR36][R8.64], R26 ;  /* 0x0000001a08001986 */ /* 0x000fe2000c101524 */
[----:B------:R-:W-:Y:S01]  /*3830*/  ISETP.GT.AND P1, PT, R3, 0x8, P0 ;  /* 0x000000080300780c */ /* 0x000fe20000724270 */
[-C--:B------:R-:W-:Y:S01]  /*3840*/  FMUL R37, R37, R23.reuse ;  /* 0x0000001725257220 */ /* 0x080fe20000400000 */
[C---:B------:R-:W-:Y:S01]  /*3850*/  ISETP.GT.AND P0, PT, R4.reuse, 0x10, PT ;  /* 0x000000100400780c */ /* 0x040fe20003f04270 */
[----:B------:R-:W-:Y:S01]  /*3860*/  @P2 STG.E.U16 desc[UR36][R8.64+0x2], R27 ;  /* 0x0000021b08002986 */ /* 0x000fe2000c101524 */
[----:B------:R-:W-:Y:S01]  /*3870*/  ISETP.GT.AND P2, PT, R4, 0x9, PT ;  /* 0x000000090400780c */ /* 0x000fe20003f44270 */
[-C--:B------:R-:W-:Y:S01]  /*3880*/  FMUL R38, R38, R23.reuse ;  /* 0x0000001726267220 */ /* 0x080fe20000400000 */
[----:B------:R-:W-:Y:S01]  /*3890*/  F2FP.F16.F32.PACK_AB R30, RZ, R30 ;  /* 0x0000001eff1e723e */ /* 0x000fe200000000ff */
[-C--:B------:R-:W-:Y:S01]  /*38a0*/  FMUL R39, R39, R23.reuse ;  /* 0x0000001727277220 */ /* 0x080fe20000400000 */
[C---:B------:R-:W-:Y:S01]  /*38b0*/  ISETP.GT.AND P3, PT, R3.reuse, RZ, P2 ;  /* 0x000000ff0300720c */ /* 0x040fe20001764270 */
[----:B------:R-:W-:Y:S01]  /*38c0*/  @P4 STG.E.U16 desc[UR36][R6.64+0x10], R28 ;  /* 0x0000101c06004986 */ /* 0x000fe2000c101524 */
[----:B------:R-:W-:Y:S01]  /*38d0*/  ISETP.GT.AND P2, PT, R3, 0x8, P2 ;  /* 0x000000080300780c */ /* 0x000fe20001744270 */
[----:B------:R-:W-:Y:S01]  /*38e0*/  FMUL R40, R40, R23 ;  /* 0x0000001728287220 */ /* 0x000fe20000400000 */
[----:B------:R-:W-:Y:S01]  /*38f0*/  F2FP.F16.F32.PACK_AB R31, RZ, R31 ;  /* 0x0000001fff1f723e */ /* 0x000fe200000000ff */
[-C--:B------:R-:W-:Y:S01]  /*3900*/  FMUL R41, R41, R23.reuse ;  /* 0x0000001729297220 */ /* 0x080fe20000400000 */
[----:B------:R-:W-:Y:S01]  /*3910*/  ISETP.GT.AND P4, PT, R3, RZ, P0 ;  /* 0x000000ff0300720c */ /* 0x000fe20000784270 */
[-C--:B------:R-:W-:Y:S01]  /*3920*/  FMUL R42, R42, R23.reuse ;  /* 0x000000172a2a7220 */ /* 0x080fe20000400000 */
[----:B------:R-:W-:Y:S01]  /*3930*/  F2FP.F16.F32.PACK_AB R32, RZ, R32 ;  /* 0x00000020ff20723e */ /* 0x000fe200000000ff */
[----:B------:R-:W-:Y:S01]  /*3940*/  FMUL R43, R43, R23 ;  /* 0x000000172b2b7220 */ /* 0x000fe20000400000 */
[----:B------:R-:W-:Y:S01]  /*3950*/  F2FP.F16.F32.PACK_AB R33, RZ, R33 ;  /* 0x00000021ff21723e */ /* 0x000fe200000000ff */
[-C--:B------:R-:W-:Y:S01]  /*3960*/  FMUL R44, R44, R23.reuse ;  /* 0x000000172c2c7220 */ /* 0x080fe20000400000 */
[----:B------:R-:W-:Y:S01]  /*3970*/  F2FP.F16.F32.PACK_AB R34, RZ, R34 ;  /* 0x00000022ff22723e */ /* 0x000fe200000000ff */
[----:B------:R-:W-:Y:S01]  /*3980*/  @P3 STG.E.U16 desc[UR36][R6.64+0x12], R29 ;  /* 0x0000121d06003986 */ /* 0x000fe2000c101524 */
[----:B------:R-:W-:Y:S01]  /*3990*/  ISETP.GT.AND P3, PT, R4, 0x11, PT ;  /* 0x000000110400780c */ /* 0x000fe20003f64270 */
[----:B------:R-:W-:Y:S01]  /*39a0*/  FMUL R45, R45, R23 ;  /* 0x000000172d2d7220 */ /* 0x000fe20000400000 */
[----:B------:R-:W-:Y:S01]  /*39b0*/  F2FP.F16.F32.PACK_AB R35, RZ, R35 ;  /* 0x00000023ff23723e */ /* 0x000fe200000000ff */
[----:B------:R-:W-:Y:S01]  /*39c0*/  @P1 STG.E.U16 desc[UR36][R8.64+0x10], R30 ;  /* 0x0000101e08001986 */ /* 0x000fe2000c101524 */
[C---:B------:R-:W-:Y:S01]  /*39d0*/  ISETP.GT.AND P1, PT, R3.reuse, 0x8, P0 ;  /* 0x000000080300780c */ /* 0x040fe20000724270 */
[-C--:B------:R-:W-:Y:S01]  /*39e0*/  FMUL R46, R46, R23.reuse ;  /* 0x000000172e2e7220 */ /* 0x080fe20000400000 */
[----:B------:R-:W-:Y:S01]  /*39f0*/  ISETP.GT.AND P0, PT, R4, 0x18, PT ;  /* 0x000000180400780c */ /* 0x000fe20003f04270 */
[----:B------:R-:W-:Y:S01]  /*3a00*/  @P2 STG.E.U16 desc[UR36][R8.64+0x12], R31 ;  /* 0x0000121f08002986 */ /* 0x000fe2000c101524 */
[----:B------:R-:W-:Y:S01]  /*3a10*/  ISETP.GT.AND P2, PT, R3, RZ, P3 ;  /* 0x000000ff0300720c */ /* 0x000fe20001f44270 */
[-C--:B------:R-:W-:Y:S01]  /*3a20*/  FMUL R47, R47, R23.reuse ;  /* 0x000000172f2f7220 */ /* 0x080fe20000400000 */
[C---:B------:R-:W-:Y:S01]  /*3a30*/  ISETP.GT.AND P3, PT, R3.reuse, 0x8, P3 ;  /* 0x000000080300780c */ /* 0x040fe20001f64270 */
[----:B------:R-:W-:Y:S01]  /*3a40*/  @P4 STG.E.U16 desc[UR36][R6.64+0x20], R32 ;  /* 0x0000202006004986 */ /* 0x000fe2000c101524 */
[----:B------:R-:W-:Y:S01]  /*3a50*/  ISETP.GT.AND P4, PT, R3, RZ, P0 ;  /* 0x000000ff0300720c */ /* 0x000fe20000784270 */
[-C--:B------:R-:W-:Y:S01]  /*3a60*/  FMUL R48, R48, R23.reuse ;  /* 0x0000001730307220 */ /* 0x080fe20000400000 */
[----:B------:R-:W-:Y:S01]  /*3a70*/  F2FP.F16.F32.PACK_AB R36, RZ, R36 ;  /* 0x00000024ff24723e */ /* 0x000fe200000000ff */
[----:B------:R-:W-:Y:S01]  /*3a80*/  FMUL R49, R49, R23 ;  /* 0x0000001731317220 */ /* 0x000fe20000400000 */
[----:B------:R-:W-:Y:S01]  /*3a90*/  F2FP.F16.F32.PACK_AB R37, RZ, R37 ;  /* 0x00000025ff25723e */ /* 0x000fe200000000ff */
[-C--:B------:R-:W-:Y:S01]  /*3aa0*/  FMUL R50, R50, R23.reuse ;  /* 0x0000001732327220 */ /* 0x080fe20000400000 */
[----:B------:R-:W-:Y:S01]  /*3ab0*/  F2FP.F16.F32.PACK_AB R38, RZ, R38 ;  /* 0x00000026ff26723e */ /* 0x000fe200000000ff */
[----:B------:R-:W-:Y:S01]  /*3ac0*/  FMUL R51, R51, R23 ;  /* 0x0000001733337220 */ /* 0x000fe20000400000 */
[----:B------:R-:W-:Y:S01]  /*3ad0*/  F2FP.F16.F32.PACK_AB R39, RZ, R39 ;  /* 0x00000027ff27723e */ /* 0x000fe200000000ff */
[----:B------:R-:W-:Y:S01]  /*3ae0*/  @P2 STG.E.U16 desc[UR36][R6.64+0x22], R33 ;  /* 0x0000222106002986 */ /* 0x000fe2000c101524 */
[----:B------:R-:W-:Y:S01]  /*3af0*/  F2FP.F16.F32.PACK_AB R40, RZ, R40 ;  /* 0x00000028ff28723e */ /* 0x000fe200000000ff */
        /* <DEDUP_REMOVED lines=10> */
[----:B------:R-:W-:Y:S01]  /*3ba0*/  @P4 STG.E.U16 desc[UR36][R6.64+0x30], R36 ;  /* 0x0000302406004986 */ /* 0x000fe2000c101524 */
[----:B------:R-:W-:Y:S01]  /*3bb0*/  ISETP.GT.AND P2, PT, R3, RZ, P3 ;  /* 0x000000ff0300720c */ /* 0x000fe20001f44270 */
[----:B------:R-:W-:Y:S01]  /*3bc0*/  FMUL R55, R55, R23 ;  /* 0x0000001737377220 */ /* 0x000fe20000400000 */
[----:B------:R-:W-:-:S02]  /*3bd0*/  ISETP.GT.AND P4, PT, R3, 0x8, P3 ;  /* 0x000000080300780c */ /* 0x000fc40001f84270 */
[C---:B------:R-:W-:Y:S02]  /*3be0*/  ISETP.GT.AND P3, PT, R3.reuse, RZ, P0 ;  /* 0x000000ff0300720c */ /* 0x040fe40000764270 */
[----:B------:R-:W-:Y:S02]  /*3bf0*/  ISETP.GT.AND P0, PT, R3, 0x8, P0 ;  /* 0x000000080300780c */ /* 0x000fe40000704270 */
[----:B------:R-:W-:Y:S02]  /*3c00*/  F2FP.F16.F32.PACK_AB R43, RZ, R43 ;  /* 0x0000002bff2b723e */ /* 0x000fe400000000ff */
[----:B------:R-:W-:Y:S02]  /*3c10*/  F2FP.F16.F32.PACK_AB R44, RZ, R44 ;  /* 0x0000002cff2c723e */ /* 0x000fe400000000ff */
[----:B------:R-:W-:Y:S01]  /*3c20*/  F2FP.F16.F32.PACK_AB R45, RZ, R45 ;  /* 0x0000002dff2d723e */ /* 0x000fe200000000ff */
[----:B------:R-:W-:Y:S01]  /*3c30*/  @P2 STG.E.U16 desc[UR36][R6.64+0x32], R37 ;  /* 0x0000322506002986 */ /* 0x000fe2000c101524 */
[----:B------:R-:W-:-:S02]  /*3c40*/  F2FP.F16.F32.PACK_AB R46, RZ, R46 ;  /* 0x0000002eff2e723e */ /* 0x000fc400000000ff */
[----:B------:R-:W-:Y:S01]  /*3c50*/  F2FP.F16.F32.PACK_AB R47, RZ, R47 ;  /* 0x0000002fff2f723e */ /* 0x000fe200000000ff */
[----:B------:R-:W-:Y:S01]  /*3c60*/  @P1 STG.E.U16 desc[UR36][R8.64+0x30], R38 ;  /* 0x0000302608001986 */ /* 0x000fe2000c101524 */
[C---:B------:R-:W-:Y:S02]  /*3c70*/  ISETP.GT.AND P1, PT, R4.reuse, 0x28, PT ;  /* 0x000000280400780c */ /* 0x040fe40003f24270 */
[----:B------:R-:W-:Y:S01]  /*3c80*/  F2FP.F16.F32.PACK_AB R48, RZ, R48 ;  /* 0x00000030ff30723e */ /* 0x000fe200000000ff */
[----:B------:R-:W-:Y:S01]  /*3c90*/  @P4 STG.E.U16 desc[UR36][R8.64+0x32], R39 ;  /* 0x0000322708004986 */ /* 0x000fe2000c101524 */
[----:B------:R-:W-:Y:S02]  /*3ca0*/  ISETP.GT.AND P4, PT, R4, 0x21, PT ;  /* 0x000000210400780c */ /* 0x000fe40003f84270 */
[----:B------:R-:W-:Y:S01]  /*3cb0*/  F2FP.F16.F32.PACK_AB R49, RZ, R49 ;  /* 0x00000031ff31723e */ /* 0x000fe200000000ff */
[----:B------:R-:W-:Y:S01]  /*3cc0*/  @P3 STG.E.U16 desc[UR36][R6.64+0x40], R40 ;  /* 0x0000402806003986 */ /* 0x000fe2000c101524 */
[----:B------:R-:W-:-:S02]  /*3cd0*/  ISETP.GT.AND P2, PT, R3, RZ, P4 ;  /* 0x000000ff0300720c */ /* 0x000fc40002744270 */
[C---:B------:R-:W-:Y:S02]  /*3ce0*/  ISETP.GT.AND P4, PT, R3.reuse, 0x8, P4 ;  /* 0x000000080300780c */ /* 0x040fe40002784270 */
        /* <DEDUP_REMOVED lines=12> */
[C---:B------:R-:W-:Y:S02]  /*3db0*/  ISETP.GT.AND P2, PT, R3.reuse, RZ, P0 ;  /* 0x000000ff0300720c */ /* 0x040fe40000744270 */
[----:B------:R-:W-:Y:S01]  /*3dc0*/  ISETP.GT.AND P0, PT, R3, 0x8, P0 ;  /* 0x000000080300780c */ /* 0x000fe20000704270 */
[----:B------:R-:W-:Y:S01]  /*3dd0*/  @P3 STG.E.U16 desc[UR36][R6.64+0x50], R44 ;  /* 0x0000502c06003986 */ /* 0x000fe2000c101524 */
[----:B------:R-:W-:-:S04]  /*3de0*/  ISETP.GT.AND P3, PT, R4, 0x30, PT ;  /* 0x000000300400780c */ /* 0x000fc80003f64270 */
[C---:B------:R-:W-:Y:S02]  /*3df0*/  ISETP.GT.AND P4, PT, R3.reuse, RZ, P3 ;  /* 0x000000ff0300720c */ /* 0x040fe40001f84270 */
[----:B------:R-:W-:-:S03]  /*3e00*/  ISETP.GT.AND P3, PT, R3, 0x8, P3 ;  /* 0x000000080300780c */ /* 0x000fc60001f64270 */
[----:B------:R-:W-:Y:S01]  /*3e10*/  @P2 STG.E.U16 desc[UR36][R6.64+0x52], R45 ;  /* 0x0000522d06002986 */ /* 0x000fe2000c101524 */
[----:B------:R-:W-:-:S03]  /*3e20*/  ISETP.GT.AND P2, PT, R4, 0x39, PT ;  /* 0x000000390400780c */ /* 0x000fc60003f44270 */
[----:B------:R-:W-:Y:S01]  /*3e30*/  @P1 STG.E.U16 desc[UR36][R8.64+0x50], R46 ;  /* 0x0000502e08001986 */ /* 0x000fe2000c101524 */
[----:B------:R-:W-:-:S03]  /*3e40*/  ISETP.GT.AND P1, PT, R4, 0x38, PT ;  /* 0x000000380400780c */ /* 0x000fc60003f24270 */
[----:B------:R-:W-:Y:S01]  /*3e50*/  @P0 STG.E.U16 desc[UR36][R8.64+0x52], R47 ;  /* 0x0000522f08000986 */ /* 0x000fe2000c101524 */
[----:B------:R-:W-:-:S03]  /*3e60*/  ISETP.GT.AND P0, PT, R4, 0x31, PT ;  /* 0x000000310400780c */ /* 0x000fc60003f04270 */
[----:B------:R-:W-:Y:S01]  /*3e70*/  @P4 STG.E.U16 desc[UR36][R6.64+0x60], R48 ;  /* 0x0000603006004986 */ /* 0x000fe2000c101524 */
[C---:B------:R-:W-:Y:S02]  /*3e80*/  ISETP.GT.AND P4, PT, R3.reuse, RZ, P0 ;  /* 0x000000ff0300720c */ /* 0x040fe40000784270 */
[----:B------:R-:W-:-:S11]  /*3e90*/  ISETP.GT.AND P0, PT, R3, 0x8, P0 ;  /* 0x000000080300780c */ /* 0x000fd60000704270 */
[----:B------:R-:W-:Y:S02]  /*3ea0*/  @P4 IMAD.MOV.U32 R4, RZ, RZ, R6 ;  /* 0x000000ffff044224 */ /* 0x000fe400078e0006 */
[----:B------:R-:W-:-:S05]  /*3eb0*/  @P4 IMAD.MOV.U32 R5, RZ, RZ, R7 ;  /* 0x000000ffff054224 */ /* 0x000fca00078e0007 */
[----:B------:R0:W-:Y:S01]  /*3ec0*/  @P4 STG.E.U16 desc[UR36][R4.64+0x62], R49 ;  /* 0x0000623104004986 */ /* 0x0001e2000c101524 */
[C---:B------:R-:W-:Y:S02]  /*3ed0*/  ISETP.GT.AND P4, PT, R3.reuse, RZ, P2 ;  /* 0x000000ff0300720c */ /* 0x040fe40001784270 */
[----:B------:R-:W-:Y:S01]  /*3ee0*/  ISETP.GT.AND P2, PT, R3, 0x8, P2 ;  /* 0x000000080300780c */ /* 0x000fe20001744270 */
[----:B0-----:R-:W-:Y:S02]  /*3ef0*/  @P3 IMAD.MOV.U32 R4, RZ, RZ, R8 ;  /* 0x000000ffff043224 */ /* 0x001fe400078e0008 */
[----:B------:R-:W-:-:S05]  /*3f00*/  @P3 IMAD.MOV.U32 R5, RZ, RZ, R9 ;  /* 0x000000ffff053224 */ /* 0x000fca00078e0009 */
[----:B------:R0:W-:Y:S01]  /*3f10*/  @P3 STG.E.U16 desc[UR36][R4.64+0x60], R50 ;  /* 0x0000603204003986 */ /* 0x0001e2000c101524 */
[C---:B------:R-:W-:Y:S02]  /*3f20*/  ISETP.GT.AND P3, PT, R3.reuse, RZ, P1 ;  /* 0x000000ff0300720c */ /* 0x040fe40000f64270 */
[----:B------:R-:W-:Y:S01]  /*3f30*/  ISETP.GT.AND P1, PT, R3, 0x8, P1 ;  /* 0x000000080300780c */ /* 0x000fe20000f24270 */
[----:B0-----:R-:W-:Y:S02]  /*3f40*/  @P0 IMAD.MOV.U32 R4, RZ, RZ, R8 ;  /* 0x000000ffff040224 */ /* 0x001fe400078e0008 */
[----:B------:R-:W-:-:S05]  /*3f50*/  @P0 IMAD.MOV.U32 R5, RZ, RZ, R9 ;  /* 0x000000ffff050224 */ /* 0x000fca00078e0009 */
[----:B------:R0:W-:Y:S03]  /*3f60*/  @P0 STG.E.U16 desc[UR36][R4.64+0x62], R51 ;  /* 0x0000623304000986 */ /* 0x0001e6000c101524 */
[----:B0-----:R-:W-:Y:S02]  /*3f70*/  @P3 IMAD.MOV.U32 R4, RZ, RZ, R6 ;  /* 0x000000ffff043224 */ /* 0x001fe400078e0006 */
[----:B------:R-:W-:-:S05]  /*3f80*/  @P3 IMAD.MOV.U32 R5, RZ, RZ, R7 ;  /* 0x000000ffff053224 */ /* 0x000fca00078e0007 */
[----:B------:R0:W-:Y:S04]  /*3f90*/  @P3 STG.E.U16 desc[UR36][R4.64+0x70], R52 ;  /* 0x0000703404003986 */ /* 0x0001e8000c101524 */
[----:B------:R1:W-:Y:S01]  /*3fa0*/  @P4 STG.E.U16 desc[UR36][R6.64+0x72], R53 ;  /* 0x0000723506004986 */ /* 0x0003e2000c101524 */
[----:B0-----:R-:W-:Y:S02]  /*3fb0*/  @P1 IMAD.MOV.U32 R4, RZ, RZ, R8 ;  /* 0x000000ffff041224 */ /* 0x001fe400078e0008 */
[----:B------:R-:W-:-:S05]  /*3fc0*/  @P1 IMAD.MOV.U32 R5, RZ, RZ, R9 ;  /* 0x000000ffff051224 */ /* 0x000fca00078e0009 */
[----:B------:R1:W-:Y:S04]  /*3fd0*/  @P1 STG.E.U16 desc[UR36][R4.64+0x70], R54 ;  /* 0x0000703604001986 */ /* 0x0003e8000c101524 */
[----:B------:R1:W-:Y:S02]  /*3fe0*/  @P2 STG.E.U16 desc[UR36][R8.64+0x72], R55 ;  /* 0x0000723708002986 */ /* 0x0003e4000c101524 */
.L_x_94:
[----:B------:R-:W-:Y:S05]  /*3ff0*/  BSYNC B0 ;  /* 0x0000000000007941 */ /* 0x000fea0003800000 */
.L_x_32:
[----:B------:R-:W-:Y:S01]  /*4000*/  ULDC UR4, c[0x0][0xc] ;  /* 0x0000030000047ab9 */ /* 0x000fe20000000800 */
[----:B------:R-:W-:Y:S01]  /*4010*/  ULDC UR5, c[0x0][0x10] ;  /* 0x0000040000057ab9 */ /* 0x000fe20000000800 */
[----:B------:R-:W0:Y:S01]  /*4020*/  LDC R3, c[0x0][0x14] ;  /* 0x00000500ff037b82 */ /* 0x000e220000000800 */
[----:B------:R-:W-:Y:S01]  /*4030*/  UIMAD.WIDE.U32 UR4, UR4, UR5, URZ ;  /* 0x00000005040472a5 */ /* 0x000fe2000f8e003f */
[----:B------:R-:W-:Y:S02]  /*4040*/  IMAD.MOV.U32 R61, RZ, RZ, -0x1 ;  /* 0xffffffffff3d7424 */ /* 0x000fe400078e00ff */
[----:B------:R-:W-:-:S03]  /*4050*/  IMAD.MOV.U32 R57, RZ, RZ, -0x1 ;  /* 0xffffffffff397424 */ /* 0x000fc600078e00ff */
[----:B0-----:R-:W-:-:S04]  /*4060*/  IMAD.WIDE.U32 R16, R3, UR4, R16 ;  /* 0x0000000403107c25 */ /* 0x001fc8000f8e0010 */
[----:B------:R-:W-:Y:S01]  /*4070*/  IMAD R3, R3, UR5, RZ ;  /* 0x0000000503037c24 */ /* 0x000fe2000f8e02ff */
[----:B------:R-:W-:Y:S02]  /*4080*/  ULDC.64 UR4, c[0x0][0x650] ;  /* 0x0001940000047ab9 */ /* 0x000fe40000000a00 */
[----:B------:R-:W-:Y:S01]  /*4090*/  ISETP.GE.U32.AND P0, PT, R16, UR4, PT ;  /* 0x0000000410007c0c */ /* 0x000fe2000bf06070 */
[--C-:B------:R-:W-:Y:S01]  /*40a0*/  IMAD.IADD R17, R17, 0x1, R3.reuse ;  /* 0x0000000111117824 */ /* 0x100fe200078e0203 */
[----:B------:R-:W-:-:S04]  /*40b0*/  PRMT R3, RZ, 0x7610, R3 ;  /* 0x00007610ff037816 */ /* 0x000fc80000000003 */
[----:B------:R-:W-:-:S13]  /*40c0*/  ISETP.GE.U32.AND.EX P0, PT, R17, UR5, PT, P0 ;  /* 0x0000000511007c0c */ /* 0x000fda000bf06100 */
[----:B------:R-:W-:Y:S05]  /*40d0*/  @P0 BRA `(.L_x_95) ;  /* 0x0000000400640947 */ /* 0x000fea0003800000 */
[----:B---3--:R-:W0:Y:S01]  /*40e0*/  S2R R12, SR_CTAID.X ;  /* 0x00000000000c7919 */ /* 0x008e220000002500 */
[----:B-12-4-:R-:W1:Y:S01]  /*40f0*/  LDC.64 R10, c[0x0][0x628] ;  /* 0x00018a00ff0a7b82 */ /* 0x016e620000000a00 */
[----:B------:R-:W-:Y:S01]  /*4100*/  ULDC UR4, c[0x0][0x150] ;  /* 0x0000540000047ab9 */ /* 0x000fe20000000800 */
[----:B------:R-:W-:Y:S01]  /*4110*/  IMAD.MOV.U32 R8, RZ, RZ, R16 ;  /* 0x000000ffff087224 */ /* 0x000fe200078e0010 */
[----:B-----5:R-:W2:Y:S01]  /*4120*/  S2R R24, SR_CTAID.Y ;  /* 0x0000000000187919 */ /* 0x020ea20000002600 */
[----:B------:R-:W-:-:S04]  /*4130*/  IMAD.MOV.U32 R9, RZ, RZ, R17 ;  /* 0x000000ffff097224 */ /* 0x000fc800078e0011 */
[----:B------:R-:W3:Y:S08]  /*4140*/  LDC R21, c[0x0][0x144] ;  /* 0x00005100ff157b82 */ /* 0x000ef00000000800 */
[----:B------:R-:W4:Y:S08]  /*4150*/  LDC R0, c[0x0][0x630] ;  /* 0x00018c00ff007b82 */ /* 0x000f300000000800 */
[----:B------:R-:W2:Y:S01]  /*4160*/  LDC.64 R14, c[0x0][0x620] ;  /* 0x00018800ff0e7b82 */ /* 0x000ea20000000a00 */
[----:B-1----:R-:W-:-:S04]  /*4170*/  ISETP.NE.U32.AND P0, PT, R10, RZ, PT ;  /* 0x000000ff0a00720c */ /* 0x002fc80003f05070 */
[----:B------:R-:W-:Y:S02]  /*4180*/  ISETP.NE.AND.EX P0, PT, R11, RZ, PT, P0 ;  /* 0x000000ff0b00720c */ /* 0x000fe40003f05300 */
[----:B0-----:R-:W-:-:S05]  /*4190*/  I2FP.F32.U32 R3, R12 ;  /* 0x0000000c00037245 */ /* 0x001fca0000201000 */
[----:B------:R-:W-:-:S04]  /*41a0*/  FMUL R3, R3, UR4 ;  /* 0x0000000403037c20 */ /* 0x000fc80008400000 */
[----:B------:R0:W1:Y:S02]  /*41b0*/  F2I.U32.TRUNC.NTZ R20, R3 ;  /* 0x0000000300147305 */ /* 0x000064000020f000 */
[----:B---34-:R-:W-:Y:S05]  /*41c0*/  @!P0 BRA `(.L_x_96) ;  /* 0x0000000000288947 */ /* 0x018fea0003800000 */
[----:B0-----:R-:W0:Y:S02]  /*41d0*/  LDC R3, c[0x0][0x634] ;  /* 0x00018d00ff037b82 */ /* 0x001e240000000800 */
        /* <DEDUP_REMOVED lines=9> */
.L_x_96:
[----:B------:R-:W3:Y:S01]  /*4270*/  LDC.64 R28, c[0x0][0x640] ;  /* 0x00019000ff1c7b82 */ /* 0x000ee20000000a00 */
[-CC-:B------:R-:W-:Y:S01]  /*4280*/  SHF.R.U64 R57, R8, R0.reuse, R9.reuse ;  /* 0x0000000008397219 */ /* 0x180fe20000001209 */
[----:B-1----:R-:W-:Y:S01]  /*4290*/  IMAD.MOV R20, RZ, RZ, -R20 ;  /* 0x000000ffff147224 */ /* 0x002fe200078e0a14 */
[----:B------:R-:W-:Y:S01]  /*42a0*/  SHF.R.U32.HI R0, RZ, R0, R9 ;  /* 0x00000000ff007219 */ /* 0x000fe20000011609 */
[----:B------:R-:W-:Y:S01]  /*42b0*/  ULDC UR4, c[0x0][0x154] ;  /* 0x0000550000047ab9 */ /* 0x000fe20000000800 */
[----:B0-----:R-:W-:Y:S01]  /*42c0*/  IADD3 R3, P0, RZ, -R57, RZ ;  /* 0x80000039ff037210 */ /* 0x001fe20007f1e0ff */
[----:B------:R-:W-:Y:S02]  /*42d0*/  IMAD R21, R21, R20, R12 ;  /* 0x0000001415157224 */ /* 0x000fe400078e020c */
[----:B------:R-:W0:Y:S01]  /*42e0*/  LDC R6, c[0x0][0x618] ;  /* 0x00018600ff067b82 */ /* 0x000e220000000800 */
[----:B------:R-:W-:Y:S02]  /*42f0*/  IMAD.MOV.U32 R7, RZ, RZ, 0x1 ;  /* 0x00000001ff077424 */ /* 0x000fe400078e00ff */
[----:B------:R-:W-:-:S04]  /*4300*/  IMAD.X R5, RZ, RZ, ~R0, P0 ;  /* 0x000000ffff057224 */ /* 0x000fc800000e0e00 */
[-C--:B--2---:R-:W-:Y:S01]  /*4310*/  IMAD R0, R5, R14.reuse, RZ ;  /* 0x0000000e05007224 */ /* 0x084fe200078e02ff */
[----:B------:R-:W1:Y:S01]  /*4320*/  LDC R8, c[0x0][0x608] ;  /* 0x00018200ff087b82 */ /* 0x000e620000000800 */
[----:B------:R-:W-:-:S04]  /*4330*/  IMAD.WIDE.U32 R4, R3, R14, R16 ;  /* 0x0000000e03047225 */ /* 0x000fc800078e0010 */
[----:B------:R-:W-:Y:S01]  /*4340*/  IMAD R3, R3, R15, R0 ;  /* 0x0000000f03037224 */ /* 0x000fe200078e0200 */
[----:B------:R-:W-:Y:S02]  /*4350*/  I2FP.F32.U32 R0, R24 ;  /* 0x0000001800007245 */ /* 0x000fe40000201000 */
[----:B------:R-:W2:Y:S01]  /*4360*/  LDC R26, c[0x0][0x658] ;  /* 0x00019600ff1a7b82 */ /* 0x000ea20000000800 */
[----:B------:R-:W-:Y:S01]  /*4370*/  IMAD.IADD R3, R5, 0x1, R3 ;  /* 0x0000000105037824 */ /* 0x000fe200078e0203 */
[----:B---3--:R-:W-:Y:S01]  /*4380*/  ISETP.NE.U32.AND P0, PT, R28, RZ, PT ;  /* 0x000000ff1c00720c */ /* 0x008fe20003f05070 */
[----:B------:R-:W-:Y:S01]  /*4390*/  FMUL R0, R0, UR4 ;  /* 0x0000000400007c20 */ /* 0x000fe20008400000 */
[----:B------:R-:W-:Y:S02]  /*43a0*/  IMAD.MOV.U32 R5, RZ, RZ, -0x1 ;  /* 0xffffffffff057424 */ /* 0x000fe400078e00ff */
[----:B------:R-:W-:Y:S01]  /*43b0*/  ISETP.NE.AND.EX P0, PT, R29, RZ, PT, P0 ;  /* 0x000000ff1d00720c */ /* 0x000fe20003f05300 */
[----:B------:R3:W4:Y:S01]  /*43c0*/  F2I.U32.TRUNC.NTZ R13, R0 ;  /* 0x00000000000d7305 */ /* 0x000722000020f000 */
[----:B------:R-:W3:Y:S01]  /*43d0*/  LDC R15, c[0x0][0x148] ;  /* 0x00005200ff0f7b82 */ /* 0x000ee20000000800 */
[----:B0-----:R-:W-:-:S02]  /*43e0*/  SHF.R.U64 R12, R4, R6, R3 ;  /* 0x00000006040c7219 */ /* 0x001fc40000001203 */
[----:B------:R-:W-:-:S05]  /*43f0*/  SHF.R.U32.HI R3, RZ, R6, R3 ;  /* 0x00000006ff037219 */ /* 0x000fca0000011603 */
[----:B------:R-:W0:Y:S01]  /*4400*/  LDC R20, c[0x0][0x600] ;  /* 0x00018000ff147b82 */ /* 0x000e220000000800 */
[-CC-:B-1----:R-:W-:Y:S02]  /*4410*/  SHF.R.U64 R10, R12, R8.reuse, R3.reuse ;  /* 0x000000080c0a7219 */ /* 0x182fe40000001203 */
[----:B------:R-:W-:-:S05]  /*4420*/  SHF.R.U32.HI R3, RZ, R8, R3 ;  /* 0x00000008ff037219 */ /* 0x000fca0000011603 */
[----:B------:R-:W1:Y:S01]  /*4430*/  LDC R27, c[0x0][0x648] ;  /* 0x00019200ff1b7b82 */ /* 0x000e620000000800 */
[-C--:B--2---:R-:W-:Y:S02]  /*4440*/  SHF.L.U32 R4, R5, R26.reuse, RZ ;  /* 0x0000001a05047219 */ /* 0x084fe400000006ff */
[-CC-:B------:R-:W-:Y:S02]  /*4450*/  SHF.R.U64 R14, R10, R26.reuse, R3.reuse ;  /* 0x0000001a0a0e7219 */ /* 0x180fe40000001203 */
[----:B------:R-:W-:Y:S02]  /*4460*/  SHF.R.U32.HI R5, RZ, R26, R3 ;  /* 0x0000001aff057219 */ /* 0x000fe40000011603 */
[----:B------:R-:W-:Y:S01]  /*4470*/  LOP3.LUT R25, RZ, R4, RZ, 0x33, !PT ;  /* 0x00000004ff197212 */ /* 0x000fe200078e33ff */
[----:B------:R-:W2:Y:S01]  /*4480*/  LDC R30, c[0x0][0x638] ;  /* 0x00018e00ff1e7b82 */ /* 0x000ea20000000800 */
[----:B------:R-:W-:Y:S01]  /*4490*/  SHF.L.U32 R26, R7, R26, RZ ;  /* 0x0000001a071a7219 */ /* 0x000fe200000006ff */
[----:B------:R-:W-:-:S06]  /*44a0*/  IMAD.MOV.U32 R4, RZ, RZ, R14 ;  /* 0x000000ffff047224 */ /* 0x000fcc00078e000e */
[----:B------:R-:W0:Y:S01]  /*44b0*/  LDC R31, c[0x0][0x610] ;  /* 0x00018400ff1f7b82 */ /* 0x000e220000000800 */
[----:B----4-:R-:W-:Y:S05]  /*44c0*/  @!P0 BRA `(.L_x_97) ;  /* 0x0000000000288947 */ /* 0x010fea0003800000 */
        /* <DEDUP_REMOVED lines=10> */
.L_x_97:
[----:B------:R-:W-:Y:S01]  /*4570*/  ISETP.NE.AND P0, PT, R2, 0x1, PT ;  /* 0x000000010200780c */ /* 0x000fe20003f05270 */
[----:B0-----:R-:W-:Y:S01]  /*4580*/  VIADD R7, R20, 0xffffffff ;  /* 0xffffffff14077836 */ /* 0x001fe20000000000 */
[----:B-1-3--:R-:W-:Y:S01]  /*4590*/  SHF.R.U64 R0, R4, R27, R5 ;  /* 0x0000001b04007219 */ /* 0x00afe20000001205 */
[----:B------:R-:W-:Y:S01]  /*45a0*/  IMAD.MOV R13, RZ, RZ, -R13 ;  /* 0x000000ffff0d7224 */ /* 0x000fe200078e0a0d */
[----:B------:R-:W-:Y:S01]  /*45b0*/  LOP3.LUT R5, R10, R25, RZ, 0xc0, !PT ;  /* 0x000000190a057212 */ /* 0x000fe200078ec0ff */
[----:B------:R-:W-:Y:S01]  /*45c0*/  IMAD.MOV.U32 R4, RZ, RZ, 0x1 ;  /* 0x00000001ff047424 */ /* 0x000fe200078e00ff */
[----:B------:R-:W-:Y:S01]  /*45d0*/  LOP3.LUT R12, R12, R7, RZ, 0xc0, !PT ;  /* 0x000000070c0c7212 */ /* 0x000fe200078ec0ff */
[----:B------:R-:W-:Y:S02]  /*45e0*/  IMAD.MOV R3, RZ, RZ, -R0 ;  /* 0x000000ffff037224 */ /* 0x000fe400078e0a00 */
[----:B------:R-:W-:Y:S02]  /*45f0*/  IMAD R0, R26, R0, R5 ;  /* 0x000000001a007224 */ /* 0x000fe400078e0205 */
[----:B--2---:R-:W-:-:S02]  /*4600*/  IMAD R3, R3, R30, R14 ;  /* 0x0000001e03037224 */ /* 0x004fc400078e020e */
[----:B------:R-:W-:Y:S02]  /*4610*/  @P0 IMAD R21, R15, R13, R24 ;  /* 0x0000000d0f150224 */ /* 0x000fe400078e0218 */
[----:B------:R-:W-:Y:S01]  /*4620*/  IMAD R5, R3, R20, R12 ;  /* 0x0000001403057224 */ /* 0x000fe200078e020c */
[----:B------:R-:W-:Y:S01]  /*4630*/  PRMT R3, R4, 0x7610, R3 ;  /* 0x0000761004037816 */ /* 0x000fe20000000003 */
[----:B------:R-:W-:-:S05]  /*4640*/  IMAD R0, R0, R31, R21 ;  /* 0x0000001f00007224 */ /* 0x000fca00078e0215 */
[----:B------:R-:W-:Y:S02]  /*4650*/  SEL R61, R5, R0, !P0 ;  /* 0x00000000053d7207 */ /* 0x000fe40004000000 */
[----:B------:R-:W-:-:S07]  /*4660*/  SEL R0, R0, R5, !P0 ;  /* 0x0000000500007207 */ /* 0x000fce0004000000 */
.L_x_95:
[----:B------:R-:W-:Y:S01]  /*4670*/  LOP3.LUT P0, RZ, R3, 0xff, RZ, 0xc0, !PT ;  /* 0x000000ff03ff7812 */ /* 0x000fe2000780c0ff */
[----:B------:R-:W-:-:S12]  /*4680*/  IMAD.MOV.U32 R60, RZ, RZ, R0 ;  /* 0x000000ffff3c7224 */ /* 0x000fd800078e0000 */
[----:B------:R-:W-:Y:S05]  /*4690*/  @P0 BRA `(.L_x_98) ;  /* 0xffffffc800b80947 */ /* 0x000fea000383ffff */
[----:B------:R-:W-:Y:S05]  /*46a0*/  EXIT ;  /* 0x000000000000794d */ /* 0x000fea0003800000 */
.L_x_7:
[----:B0-----:R-:W-:Y:S01]  /*46b0*/  ULDC.64 UR4, c[0x0][0x650] ;  /* 0x0001940000047ab9 */ /* 0x001fe20000000a00 */
        /* <DEDUP_REMOVED lines=25> */
.L_x_100:
[----:B------:R-:W0:Y:S01]  /*4850*/  LDC.64 R26, c[0x0][0x640] ;  /* 0x00019000ff1a7b82 */ /* 0x000e220000000a00 */
[-CC-:B------:R-:W-:Y:S01]  /*4860*/  SHF.R.U64 R20, R12, R8.reuse, R13.reuse ;  /* 0x000000080c147219 */ /* 0x180fe2000000120d */
[----:B------:R-:W-:Y:S01]  /*4870*/  IMAD.MOV.U32 R30, RZ, RZ, 0x1 ;  /* 0x00000001ff1e7424 */ /* 0x000fe200078e00ff */
[----:B------:R-:W-:Y:S02]  /*4880*/  SHF.R.U32.HI R6, RZ, R8, R13 ;  /* 0x00000008ff067219 */ /* 0x000fe4000001160d */
[----:B------:R-:W-:-:S03]  /*4890*/  IADD3 R11, P0, RZ, -R20, RZ ;  /* 0x80000014ff0b7210 */ /* 0x000fc60007f1e0ff */
[----:B------:R-:W1:Y:S02]  /*48a0*/  LDC R10, c[0x0][0x618] ;  /* 0x00018600ff0a7b82 */ /* 0x000e640000000800 */
[----:B------:R-:W-:-:S04]  /*48b0*/  IMAD.X R7, RZ, RZ, ~R6, P0 ;  /* 0x000000ffff077224 */ /* 0x000fc800000e0e06 */
[-C--:B------:R-:W-:Y:S02]  /*48c0*/  IMAD R8, R7, R22.reuse, RZ ;  /* 0x0000001607087224 */ /* 0x080fe400078e02ff */
[----:B------:R-:W2:Y:S01]  /*48d0*/  LDC R12, c[0x0][0x608] ;  /* 0x00018200ff0c7b82 */ /* 0x000ea20000000800 */
[----:B------:R-:W-:-:S04]  /*48e0*/  IMAD.WIDE.U32 R6, R11, R22, R16 ;  /* 0x000000160b067225 */ /* 0x000fc800078e0010 */
[----:B------:R-:W-:-:S03]  /*48f0*/  IMAD R11, R11, R23, R8 ;  /* 0x000000170b0b7224 */ /* 0x000fc600078e0208 */
[----:B------:R-:W3:Y:S01]  /*4900*/  LDC R25, c[0x0][0x658] ;  /* 0x00019600ff197b82 */ /* 0x000ee20000000800 */
[----:B------:R-:W-:Y:S01]  /*4910*/  IMAD.IADD R7, R7, 0x1, R11 ;  /* 0x0000000107077824 */ /* 0x000fe200078e020b */
[----:B0-----:R-:W-:-:S04]  /*4920*/  ISETP.NE.U32.AND P0, PT, R26, RZ, PT ;  /* 0x000000ff1a00720c */ /* 0x001fc80003f05070 */
[----:B------:R-:W-:Y:S02]  /*4930*/  ISETP.NE.AND.EX P0, PT, R27, RZ, PT, P0 ;  /* 0x000000ff1b00720c */ /* 0x000fe40003f05300 */
[----:B------:R-:W0:Y:S01]  /*4940*/  LDC R23, c[0x0][0x600] ;  /* 0x00018000ff177b82 */ /* 0x000e220000000800 */
[-CC-:B-1----:R-:W-:Y:S02]  /*4950*/  SHF.R.U64 R8, R6, R10.reuse, R7.reuse ;  /* 0x0000000a06087219 */ /* 0x182fe40000001207 */
[----:B------:R-:W-:Y:S01]  /*4960*/  SHF.R.U32.HI R7, RZ, R10, R7 ;  /* 0x0000000aff077219 */ /* 0x000fe20000011607 */
[----:B------:R-:W-:-:S04]  /*4970*/  IMAD.MOV.U32 R10, RZ, RZ, -0x1 ;  /* 0xffffffffff0a7424 */ /* 0x000fc800078e00ff */
        /* <DEDUP_REMOVED lines=21> */
.L_x_101:
[----:B------:R-:W-:Y:S01]  /*4ad0*/  ISETP.NE.AND P0, PT, R2, 0x1, PT ;  /* 0x000000010200780c */ /* 0x000fe20003f05270 */
[----:B0-----:R-:W-:Y:S01]  /*4ae0*/  VIADD R11, R23, 0xffffffff ;  /* 0xffffffff170b7836 */ /* 0x001fe20000000000 */
[----:B-1----:R-:W-:Y:S02]  /*4af0*/  SHF.R.U64 R6, R6, R24, R7 ;  /* 0x0000001806067219 */ /* 0x002fe40000001207 */
[----:B------:R-:W-:Y:S02]  /*4b00*/  SHF.L.U32 R30, R30, R25, RZ ;  /* 0x000000191e1e7219 */ /* 0x000fe400000006ff */
[----:B------:R-:W-:Y:S01]  /*4b10*/  LOP3.LUT R5, R21, R32, RZ, 0xc0, !PT ;  /* 0x0000002015057212 */ /* 0x000fe200078ec0ff */
[----:B------:R-:W-:-:S04]  /*4b20*/  IMAD.MOV R7, RZ, RZ, -R6 ;  /* 0x000000ffff077224 */ /* 0x000fc800078e0a06 */
[----:B------:R-:W-:Y:S01]  /*4b30*/  IMAD R6, R30, R6, R5 ;  /* 0x000000061e067224 */ /* 0x000fe200078e0205 */
[----:B------:R-:W-:Y:S01]  /*4b40*/  LOP3.LUT R5, R8, R11, RZ, 0xc0, !PT ;  /* 0x0000000b08057212 */ /* 0x000fe200078ec0ff */
[----:B------:R-:W-:Y:S02]  /*4b50*/  @P0 IMAD R3, R9, R14, R4 ;  /* 0x0000000e09030224 */ /* 0x000fe400078e0204 */
[----:B--2---:R-:W-:Y:S02]  /*4b60*/  IMAD R4, R7, R28, R22 ;  /* 0x0000001c07047224 */ /* 0x004fe400078e0216 */
[----:B---3--:R-:W-:Y:S02]  /*4b70*/  IMAD R3, R6, R29, R3 ;  /* 0x0000001d06037224 */ /* 0x008fe400078e0203 */
[----:B------:R-:W-:Y:S02]  /*4b80*/  IMAD R4, R4, R23, R5 ;  /* 0x0000001704047224 */ /* 0x000fe400078e0205 */
[----:B------:R-:W-:-:S02]  /*4b90*/  IMAD.MOV.U32 R8, RZ, RZ, 0x1 ;  /* 0x00000001ff087424 */ /* 0x000fc400078e00ff */
[----:B------:R-:W-:Y:S01]  /*4ba0*/  IMAD.MOV.U32 R6, RZ, RZ, R20 ;  /* 0x000000ffff067224 */ /* 0x000fe200078e0014 */
[----:B------:R-:W-:Y:S02]  /*4bb0*/  SEL R7, R4, R3, !P0 ;  /* 0x0000000304077207 */ /* 0x000fe40004000000 */
[----:B------:R-:W-:-:S07]  /*4bc0*/  SEL R13, R3, R4, !P0 ;  /* 0x00000004030d7207 */ /* 0x000fce0004000000 */
.L_x_99:
[----:B------:R-:W-:-:S08]  /*4bd0*/  NOP ;  /* 0x0000000000007918 */ /* 0x000fd00000000000 */
[----:B------:R-:W0:-:S00]  /*4be0*/  USETMAXREG.DEALLOC.CTAPOOL 0x28 ;  /* 0x00000028000079c8 */ /* 0x000e0000080e0500 */
[----:B0-----:R-:W-:-:S13]  /*4bf0*/  ISETP.NE.AND P0, PT, R0, RZ, PT ;  /* 0x000000ff0000720c */ /* 0x001fda0003f05270 */
[----:B------:R-:W-:Y:S05]  /*4c00*/  @P0 EXIT ;  /* 0x000000000000094d */ /* 0x000fea0003800000 */
[----:B------:R-:W-:Y:S01]  /*4c10*/  LOP3.LUT P0, RZ, R8, 0xff, RZ, 0xc0, !PT ;  /* 0x000000ff08ff7812 */ /* 0x000fe2000780c0ff */
[----:B------:R-:W-:Y:S02]  /*4c20*/  IMAD.MOV.U32 R0, RZ, RZ, 0x1 ;  /* 0x00000001ff007424 */ /* 0x000fe400078e00ff */
[----:B------:R-:W-:-:S10]  /*4c30*/  IMAD.MOV.U32 R3, RZ, RZ, RZ ;  /* 0x000000ffff037224 */ /* 0x000fd400078e00ff */
[----:B------:R-:W-:Y:S05]  /*4c40*/  @!P0 BRA `(.L_x_102) ;  /* 0x0000000c003c8947 */ /* 0x000fea0003800000 */
[----:B------:R-:W0:Y:S01]  /*4c50*/  LDC R0, c[0x0][0x28c] ;  /* 0x0000a300ff007b82 */ /* 0x000e220000000800 */
[----:B------:R-:W-:Y:S01]  /*4c60*/  ULDC UR5, c[0x0][0x658] ;  /* 0x0001960000057ab9 */ /* 0x000fe20000000800 */
[----:B------:R-:W-:Y:S01]  /*4c70*/  UMOV UR7, 0xffffffff ;  /* 0xffffffff00077882 */ /* 0x000fe20000000000 */
[----:B------:R-:W-:Y:S01]  /*4c80*/  ULDC UR6, c[0x0][0xc] ;  /* 0x0000030000067ab9 */ /* 0x000fe20000000800 */
[----:B------:R-:W-:Y:S01]  /*4c90*/  USHF.L.U32 UR8, UR7, UR5, URZ ;  /* 0x0000000507087299 */ /* 0x000fe2000800063f */
[----:B------:R-:W-:Y:S01]  /*4ca0*/  BSSY B0, `(.L_x_102) ;  /* 0x00000c9000007945 */ /* 0x000fe20003800000 */
[----:B------:R-:W-:Y:S01]  /*4cb0*/  UMOV UR9, 0x1 ;  /* 0x0000000100097882 */ /* 0x000fe20000000000 */
[----:B------:R-:W-:Y:S01]  /*4cc0*/  ULDC UR7, c[0x0][0x10] ;  /* 0x0000040000077ab9 */ /* 0x000fe20000000800 */
[----:B------:R-:W1:Y:S01]  /*4cd0*/  S2UR UR10, SR_CgaCtaId ;  /* 0x00000000000a79c3 */ /* 0x000e620000008800 */
[----:B------:R-:W-:Y:S01]  /*4ce0*/  UIMAD.WIDE.U32 UR6, UR6, UR7, URZ ;  /* 0x00000007060672a5 */ /* 0x000fe2000f8e003f */
[----:B------:R-:W-:Y:S01]  /*4cf0*/  IMAD.MOV.U32 R9, RZ, RZ, 0x1 ;  /* 0x00000001ff097424 */ /* 0x000fe200078e00ff */
[----:B------:R-:W-:Y:S01]  /*4d00*/  USHF.L.U32 UR18, UR9, UR5, URZ ;  /* 0x0000000509127299 */ /* 0x000fe2000800063f */
[----:B------:R-:W-:Y:S01]  /*4d10*/  LOP3.LUT R12, R19, 0x2, RZ, 0xfc, !PT ;  /* 0x00000002130c7812 */ /* 0x000fe200078efcff */
[----:B------:R-:W-:Y:S01]  /*4d20*/  ULDC UR4, c[0x0][0x600] ;  /* 0x0001800000047ab9 */ /* 0x000fe20000000800 */
[----:B------:R-:W-:Y:S01]  /*4d30*/  ULDC UR5, c[0x0][0x14] ;  /* 0x0000050000057ab9 */ /* 0x000fe20000000800 */
[----:B------:R-:W-:-:S02]  /*4d40*/  UIADD3 UR4, UR4, -0x1, URZ ;  /* 0xffffffff04047890 */ /* 0x000fc4000fffe03f */
[----:B------:R-:W-:Y:S02]  /*4d50*/  UIMAD.WIDE.U32 UR20, UR6, UR5, URZ ;  /* 0x00000005061472a5 */ /* 0x000fe4000f8e003f */
[----:B------:R-:W-:Y:S02]  /*4d60*/  UIMAD UR13, UR7, UR5, URZ ;  /* 0x00000005070d72a4 */ /* 0x000fe4000f8e023f */
[----:B------:R-:W-:Y:S02]  /*4d70*/  ULOP3.LUT UR17, URZ, UR8, URZ, 0x33, !UPT ;  /* 0x000000083f117292 */ /* 0x000fe4000f8e333f */
[----:B------:R-:W-:Y:S01]  /*4d80*/  UIADD3 UR13, UR21, UR13, URZ ;  /* 0x0000000d150d7290 */ /* 0x000fe2000fffe03f */
[----:B0-----:R-:W-:Y:S01]  /*4d90*/  VIADD R0, R0, 0x1f ;  /* 0x0000001f00007836 */ /* 0x001fe20000000000 */
[----:B------:R-:W-:-:S04]  /*4da0*/  ULDC.64 UR22, c[0x0][0x198] ;  /* 0x0000660000167ab9 */ /* 0x000fc80000000a00 */
[----:B------:R-:W-:Y:S01]  /*4db0*/  SHF.R.S32.HI R3, RZ, 0x1f, R0 ;  /* 0x0000001fff037819 */ /* 0x000fe20000011400 */
[----:B-1----:R-:W-:-:S03]  /*4dc0*/  IMAD.U32 R10, RZ, RZ, UR10 ;  /* 0x0000000aff0a7e24 */ /* 0x002fc6000f8e00ff */
[----:B------:R-:W-:Y:S01]  /*4dd0*/  LEA.HI R3, R3, R0, RZ, 0x5 ;  /* 0x0000000003037211 */ /* 0x000fe200078f28ff */
[----:B------:R-:W-:-:S03]  /*4de0*/  IMAD.MOV.U32 R0, RZ, RZ, 0x1 ;  /* 0x00000001ff007424 */ /* 0x000fc600078e00ff */
[----:B------:R-:W-:Y:S01]  /*4df0*/  SHF.R.S32.HI R8, RZ, 0x5, R3 ;  /* 0x00000005ff087819 */ /* 0x000fe20000011403 */
[----:B------:R-:W-:-:S04]  /*4e00*/  IMAD.MOV.U32 R3, RZ, RZ, RZ ;  /* 0x000000ffff037224 */ /* 0x000fc800078e00ff */
[----:B------:R-:W-:-:S07]  /*4e10*/  VIADD R11, R8, 0x1 ;  /* 0x00000001080b7836 */ /* 0x000fce0000000000 */
.L_x_113:
[----:B------:R-:W-:-:S03]  /*4e20*/  UMOV UR5, 0xffffffff ;  /* 0xffffffff00057882 */ /* 0x000fc60000000000 */
[----:B------:R-:W-:Y:S05]  /*4e30*/  BRA.DIV UR5, `(.L_x_103) ;  /* 0x0000000e05a87947 */ /* 0x000fea000b800000 */
[----:B------:R-:W-:-:S13]  /*4e40*/  ELECT P6, URZ, PT ;  /* 0x00000000003f782f */ /* 0x000fda00038c0000 */
.L_x_124:
[----:B------:R-:W0:Y:S01]  /*4e50*/  LDC R4, c[0x0][0x28c] ;  /* 0x0000a300ff047b82 */ /* 0x000e220000000800 */
[----:B------:R-:W-:Y:S01]  /*4e60*/  BSSY B1, `(.L_x_104) ;  /* 0x0000039000017945 */ /* 0x000fe20003800000 */
[----:B0-----:R-:W-:-:S13]  /*4e70*/  ISETP.LT.OR P6, PT, R4, 0x1, !P6 ;  /* 0x000000010400780c */ /* 0x001fda00077c1670 */
[----:B------:R-:W-:Y:S05]  /*4e80*/  @P6 BRA `(.L_x_105) ;  /* 0x0000000000d86947 */ /* 0x000fea0003800000 */
[----:B------:R-:W-:Y:S02]  /*4e90*/  IMAD R13, R13, 0x2, R10 ;  /* 0x000000020d0d7824 */ /* 0x000fe400078e020a */
[----:B------:R-:W-:Y:S02]  /*4ea0*/  IMAD.SHL.U32 R20, R7, 0x40, RZ ;  /* 0x0000004007147824 */ /* 0x000fe400078e00ff */
[----:B------:R-:W-:Y:S02]  /*4eb0*/  IMAD.MOV.U32 R21, RZ, RZ, RZ ;  /* 0x000000ffff157224 */ /* 0x000fe400078e00ff */
[----:B------:R-:W-:Y:S02]  /*4ec0*/  IMAD.MOV.U32 R4, RZ, RZ, R11 ;  /* 0x000000ffff047224 */ /* 0x000fe400078e000b */
[----:B------:R-:W-:Y:S02]  /*4ed0*/  IMAD.MOV.U32 R5, RZ, RZ, R0 ;  /* 0x000000ffff057224 */ /* 0x000fe400078e0000 */
[----:B------:R-:W-:-:S02]  /*4ee0*/  IMAD.MOV.U32 R7, RZ, RZ, R3 ;  /* 0x000000ffff077224 */ /* 0x000fc400078e0003 */
[----:B------:R-:W-:-:S07]  /*4ef0*/  IMAD.SHL.U32 R15, R13, 0x40, RZ ;  /* 0x000000400d0f7824 */ /* 0x000fce00078e00ff */
.L_x_108:
[----:B------:R-:W0:Y:S01]  /*4f00*/  S2UR UR5, SR_CgaCtaId ;  /* 0x00000000000579c3 */ /* 0x000e220000008800 */
[----:B------:R-:W-:Y:S02]  /*4f10*/  MOV R13, 0x400 ;  /* 0x00000400000d7802 */ /* 0x000fe40000000f00 */
[----:B------:R-:W-:-:S13]  /*4f20*/  LOP3.LUT P1, RZ, R18, 0x7f, RZ, 0xc0, !PT ;  /* 0x0000007f12ff7812 */ /* 0x000fda000782c0ff */
[----:B------:R-:W1:Y:S01]  /*4f30*/  @!P1 LDC R14, c[0x0][0x500] ;  /* 0x00014000ff0e9b82 */ /* 0x000e620000000800 */
[----:B0-----:R-:W-:-:S05]  /*4f40*/  IMAD.U32 R10, RZ, RZ, UR5 ;  /* 0x00000005ff0a7e24 */ /* 0x001fca000f8e00ff */
[----:B------:R-:W-:Y:S02]  /*4f50*/  LEA R24, R10, R13, 0x18 ;  /* 0x0000000d0a187211 */ /* 0x000fe400078ec0ff */
[----:B------:R-:W-:-:S03]  /*4f60*/  SHF.L.U32 R13, R5, 0x1f, RZ ;  /* 0x0000001f050d7819 */ /* 0x000fc600000006ff */
[----:B------:R-:W-:-:S04]  /*4f70*/  IMAD R22, R7, 0x8, R24 ;  /* 0x0000000807167824 */ /* 0x000fc800078e0218 */
[----:B------:R-:W0:Y:S02]  /*4f80*/  SYNCS.PHASECHK.TRANS64.TRYWAIT P0, [R22+URZ+0x20], R13 ;  /* 0x0000200d160075a7 */ /* 0x000e24000800017f */
[----:B01----:R-:W-:Y:S05]  /*4f90*/  @!P0 BRA `(.L_x_106) ;  /* 0x0000000c00708947 */ /* 0x003fea0003800000 */
.L_x_125:
[----:B0-----:R-:W-:Y:S01]  /*4fa0*/  PRMT R13, R12, 0x9910, RZ ;  /* 0x000099100c0d7816 */ /* 0x001fe200000000ff */
[----:B------:R0:W-:Y:S03]  /*4fb0*/  @!P1 SYNCS.ARRIVE.TRANS64 RZ, [R22+URZ], R14 ;  /* 0x0000000e16ff99a7 */ /* 0x0001e6000800003f */
[----:B------:R-:W-:-:S13]  /*4fc0*/  ISETP.NE.AND P0, PT, R13, 0x2, PT ;  /* 0x000000020d00780c */ /* 0x000fda0003f05270 */
[----:B0-----:R-:W-:Y:S05]  /*4fd0*/  @P0 BRA `(.L_x_107) ;  /* 0x0000000000040947 */ /* 0x001fea0003800000 */
[----:B------:R-:W-:Y:S01]  /*4fe0*/  BPT.TRAP 0x1 ;  /* 0x000000040000795c */ /* 0x000fe20000300000 */
.L_x_107:
[----:B------:R-:W-:Y:S01]  /*4ff0*/  IMAD.SHL.U32 R13, R7, 0x1000, RZ ;  /* 0x00001000070d7824 */ /* 0x000fe200078e00ff */
[----:B------:R-:W-:Y:S01]  /*5000*/  R2UR UR9, R22 ;  /* 0x00000000160972ca */ /* 0x000fe200000e0000 */
[----:B------:R-:W-:Y:S01]  /*5010*/  VIADD R4, R4, 0xffffffff ;  /* 0xffffffff04047836 */ /* 0x000fe20000000000 */
[----:B------:R-:W-:Y:S01]  /*5020*/  R2UR UR11, R15 ;  /* 0x000000000f0b72ca */ /* 0x000fe200000e0000 */
[--C-:B------:R-:W-:Y:S01]  /*5030*/  IMAD R14, R10, 0x800, R13.reuse ;  /* 0x000008000a0e7824 */ /* 0x100fe200078e020d */
[----:B------:R-:W-:Y:S01]  /*5040*/  IADD3 R13, R24, 0x8100, R13 ;  /* 0x00008100180d7810 */ /* 0x000fe20007ffe00d */
[----:B------:R-:W-:Y:S01]  /*5050*/  UIADD3 UR6, UP0, UR22, 0xf0, URZ ;  /* 0x000000f016067890 */ /* 0x000fe2000ff1e03f */
[----:B------:R-:W-:Y:S01]  /*5060*/  R2UR UR10, R21 ;  /* 0x00000000150a72ca */ /* 0x000fe200000e0000 */
[----:B------:R-:W-:Y:S01]  /*5070*/  IMAD R14, R14, 0x2, R24 ;  /* 0x000000020e0e7824 */ /* 0x000fe200078e0218 */
[----:B------:R-:W-:Y:S01]  /*5080*/  R2UR UR12, R6 ;  /* 0x00000000060c72ca */ /* 0x000fe200000e0000 */
[----:B------:R-:W-:Y:S01]  /*5090*/  UIADD3 UR24, UP1, UR22, 0x1f0, URZ ;  /* 0x000001f016187890 */ /* 0x000fe2000ff3e03f */
[----:B------:R-:W-:Y:S01]  /*50a0*/  R2UR UR16, R13 ;  /* 0x000000000d1072ca */ /* 0x000fe200000e0000 */
[----:B------:R-:W-:Y:S01]  /*50b0*/  UIADD3.X UR7, URZ, UR23, URZ, UP0, !UPT ;  /* 0x000000173f077290 */ /* 0x000fe200087fe43f */
[----:B------:R-:W-:Y:S01]  /*50c0*/  R2UR UR5, R14 ;  /* 0x000000000e0572ca */ /* 0x000fe200000e0000 */
[----:B------:R-:W-:Y:S01]  /*50d0*/  VIADD R7, R7, 0x1 ;  /* 0x0000000107077836 */ /* 0x000fe20000000000 */
[----:B------:R-:W-:Y:S01]  /*50e0*/  R2UR UR19, R20 ;  /* 0x00000000141372ca */ /* 0x000fe200000e0000 */
[----:B------:R-:W-:Y:S01]  /*50f0*/  UIADD3.X UR25, URZ, UR23, URZ, UP1, !UPT ;  /* 0x000000173f197290 */ /* 0x000fe20008ffe43f */
[----:B------:R-:W-:Y:S01]  /*5100*/  ISETP.GT.AND P1, PT, R4, 0x1, PT ;  /* 0x000000010400780c */ /* 0x000fe20003f24270 */
[----:B------:R-:W-:Y:S01]  /*5110*/  UMOV UR14, 0x0 ;  /* 0x00000000000e7882 */ /* 0x000fe20000000000 */
[----:B------:R-:W-:Y:S01]  /*5120*/  UMOV UR15, 0x10000000 ;  /* 0x10000000000f7882 */ /* 0x000fe20000000000 */
[----:B------:R-:W-:Y:S01]  /*5130*/  ISETP.NE.AND P0, PT, R7, 0x4, PT ;  /* 0x000000040700780c */ /* 0x000fe20003f05270 */
[----:B------:R-:W-:-:S03]  /*5140*/  VIADD R21, R21, 0x20 ;  /* 0x0000002015157836 */ /* 0x000fc60000000000 */
[----:B------:R-:W-:Y:S02]  /*5150*/  SEL R14, RZ, 0x1, P0 ;  /* 0x00000001ff0e7807 */ /* 0x000fe40000000000 */
[----:B------:R-:W-:Y:S01]  /*5160*/  UIADD3 UR8, UR5, 0x100, URZ ;  /* 0x0000010005087890 */ /* 0x000fe2000fffe03f */
[----:B------:R-:W-:Y:S02]  /*5170*/  SEL R7, R7, RZ, P0 ;  /* 0x000000ff07077207 */ /* 0x000fe40000000000 */
[----:B------:R-:W-:Y:S01]  /*5180*/  UMOV UR5, 0x30000 ;  /* 0x0003000000057882 */ /* 0x000fe20000000000 */
[----:B------:R-:W-:-:S05]  /*5190*/  LOP3.LUT R5, R5, R14, RZ, 0x3c, !PT ;  /* 0x0000000e05057212 */ /* 0x000fca00078e3cff */
[----:B------:R0:W-:Y:S02]  /*51a0*/  UTMALDG.3D.MULTICAST [UR8], [UR6], UR5, desc[UR14] ;  /* 0x00000e08060073b4 */ /* 0x0001e40008011805 */
[----:B0-----:R-:W-:Y:S01]  /*51b0*/  UMOV UR8, UR16 ;  /* 0x0000001000087c82 */ /* 0x001fe20008000000 */
[----:B------:R-:W-:Y:S02]  /*51c0*/  UMOV UR11, UR19 ;  /* 0x00000013000b7c82 */ /* 0x000fe40008000000 */
[----:B------:R0:W-:Y:S02]  /*51d0*/  UTMALDG.3D [UR8], [UR24], desc[UR14] ;  /* 0x00000e08180075b4 */ /* 0x0001e40008011000 */
[----:B0-----:R-:W-:Y:S05]  /*51e0*/  @P1 BRA `(.L_x_108) ;  /* 0xfffffffc00441947 */ /* 0x001fea000383ffff */
.L_x_105:
[----:B------:R-:W-:Y:S05]  /*51f0*/  BSYNC B1 ;  /* 0x0000000000017941 */ /* 0x000fea0003800000 */
.L_x_104:
[----:B------:R-:W-:Y:S01]  /*5200*/  LOP3.LUT P1, RZ, R9, 0xff, RZ, 0xc0, !PT ;  /* 0x000000ff09ff7812 */ /* 0x000fe2000782c0ff */
[----:B------:R-:W-:Y:S01]  /*5210*/  IMAD.IADD R3, R8, 0x1, R3 ;  /* 0x0000000108037824 */ /* 0x000fe200078e0203 */
[----:B------:R-:W-:Y:S01]  /*5220*/  IADD3 R16, P2, R16, UR20, RZ ;  /* 0x0000001410107c10 */ /* 0x000fe2000ff5e0ff */
[----:B------:R-:W-:Y:S01]  /*5230*/  ULDC.64 UR6, c[0x0][0x650] ;  /* 0x0001940000067ab9 */ /* 0x000fe20000000a00 */
[----:B------:R-:W-:Y:S01]  /*5240*/  BSSY B1, `(.L_x_109) ;  /* 0x000006c000017945 */ /* 0x000fe20003800000 */
[----:B------:R-:W-:Y:S01]  /*5250*/  IMAD.MOV.U32 R13, RZ, RZ, -0x1 ;  /* 0xffffffffff0d7424 */ /* 0x000fe200078e00ff */
[----:B------:R-:W-:Y:S01]  /*5260*/  ISETP.GT.U32.AND P0, PT, R3, 0x3, PT ;  /* 0x000000030300780c */ /* 0x000fe20003f04070 */
[----:B------:R-:W-:Y:S01]  /*5270*/  IMAD.MOV.U32 R7, RZ, RZ, -0x1 ;  /* 0xffffffffff077424 */ /* 0x000fe200078e00ff */
[----:B------:R-:W-:Y:S01]  /*5280*/  SHF.R.U32.HI R4, RZ, 0x2, R3 ;  /* 0x00000002ff047819 */ /* 0x000fe20000011603 */
[----:B------:R-:W-:Y:S01]  /*5290*/  IMAD.MOV.U32 R6, RZ, RZ, -0x1 ;  /* 0xffffffffff067424 */ /* 0x000fe200078e00ff */
[----:B------:R-:W-:-:S02]  /*52a0*/  ISETP.LT.U32.AND P0, PT, R8, 0x4, P0 ;  /* 0x000000040800780c */ /* 0x000fc40000701070 */
[----:B------:R-:W-:Y:S01]  /*52b0*/  IADD3.X R17, R17, UR13, RZ, P2, !PT ;  /* 0x0000000d11117c10 */ /* 0x000fe200097fe4ff */
[----:B------:R-:W0:Y:S01]  /*52c0*/  @P1 S2R R10, SR_CgaCtaId ;  /* 0x00000000000a1919 */ /* 0x000e220000008800 */
[----:B------:R-:W-:Y:S02]  /*52d0*/  @P1 MOV R5, 0x400 ;  /* 0x0000040000051802 */ /* 0x000fe40000000f00 */
[----:B------:R-:W-:Y:S02]  /*52e0*/  ISETP.GE.U32.AND P2, PT, R16, UR6, PT ;  /* 0x0000000610007c0c */ /* 0x000fe4000bf46070 */
[----:B------:R-:W-:Y:S02]  /*52f0*/  LOP3.LUT R4, R4, 0x1, RZ, 0xc0, !PT ;  /* 0x0000000104047812 */ /* 0x000fe400078ec0ff */
[----:B------:R-:W-:Y:S02]  /*5300*/  LOP3.LUT R3, R3, 0x3, RZ, 0xc0, !PT ;  /* 0x0000000303037812 */ /* 0x000fe400078ec0ff */
[----:B------:R-:W-:-:S02]  /*5310*/  PRMT R9, RZ, 0x7610, R9 ;  /* 0x00007610ff097816 */ /* 0x000fc40000000009 */
[----:B0-----:R-:W-:-:S04]  /*5320*/  @P1 LEA R5, R10, R5, 0x18 ;  /* 0x000000050a051211 */ /* 0x001fc800078ec0ff */
[----:B------:R0:W-:Y:S01]  /*5330*/  @P1 SYNCS.ARRIVE.TRANS64.A1T0 RZ, [R5+URZ+0x58], RZ ;  /* 0x000058ff05ff19a7 */ /* 0x0001e2000810003f */
[----:B------:R-:W-:-:S04]  /*5340*/  ISETP.NE.U32.AND P1, PT, R4, 0x1, PT ;  /* 0x000000010400780c */ /* 0x000fc80003f25070 */
[----:B------:R-:W-:Y:S02]  /*5350*/  ISETP.GT.U32.AND P1, PT, R8, 0x3, !P1 ;  /* 0x000000030800780c */ /* 0x000fe40004f24070 */
[----:B0-----:R-:W-:Y:S02]  /*5360*/  SEL R5, RZ, 0x1, !P0 ;  /* 0x00000001ff057807 */ /* 0x001fe40004000000 */
[----:B------:R-:W-:Y:S02]  /*5370*/  ISETP.GE.U32.AND.EX P0, PT, R17, UR7, PT, P2 ;  /* 0x0000000711007c0c */ /* 0x000fe4000bf06120 */
[----:B------:R-:W-:-:S04]  /*5380*/  SEL R4, RZ, 0x1, !P1 ;  /* 0x00000001ff047807 */ /* 0x000fc80004800000 */
[----:B------:R-:W-:Y:S02]  /*5390*/  LOP3.LUT R0, R4, R0, R5, 0x96, !PT ;  /* 0x0000000004007212 */ /* 0x000fe400078e9605 */
[----:B------:R-:W-:-:S05]  /*53a0*/  PRMT R4, RZ, 0x7610, R4 ;  /* 0x00007610ff047816 */ /* 0x000fca0000000004 */
[----:B------:R-:W-:Y:S05]  /*53b0*/  @P0 BRA `(.L_x_110) ;  /* 0x0000000400500947 */ /* 0x000fea0003800000 */
[----:B------:R-:W0:Y:S01]  /*53c0*/  S2R R15, SR_CTAID.X ;  /* 0x00000000000f7919 */ /* 0x000e220000002500 */
[----:B------:R-:W-:Y:S01]  /*53d0*/  ULDC.64 UR6, c[0x0][0x628] ;  /* 0x00018a0000067ab9 */ /* 0x000fe20000000a00 */
[----:B------:R-:W1:Y:S01]  /*53e0*/  LDC R20, c[0x0][0x144] ;  /* 0x00005100ff147b82 */ /* 0x000e620000000800 */
[----:B------:R-:W-:Y:S01]  /*53f0*/  ISETP.NE.U32.AND P0, PT, RZ, UR6, PT ;  /* 0x00000006ff007c0c */ /* 0x000fe2000bf05070 */
[----:B------:R-:W2:Y:S01]  /*5400*/  S2R R13, SR_CTAID.Y ;  /* 0x00000000000d7919 */ /* 0x000ea20000002600 */
[----:B------:R-:W-:Y:S01]  /*5410*/  ULDC UR8, c[0x0][0x630] ;  /* 0x00018c0000087ab9 */ /* 0x000fe20000000800 */
[----:B------:R-:W-:Y:S01]  /*5420*/  ULDC UR9, c[0x0][0x150] ;  /* 0x0000540000097ab9 */ /* 0x000fe20000000800 */
[----:B------:R-:W-:Y:S01]  /*5430*/  ISETP.NE.AND.EX P0, PT, RZ, UR7, PT, P0 ;  /* 0x00000007ff007c0c */ /* 0x000fe2000bf05300 */
[----:B------:R-:W-:Y:S02]  /*5440*/  IMAD.MOV.U32 R4, RZ, RZ, R16 ;  /* 0x000000ffff047224 */ /* 0x000fe400078e0010 */
[----:B------:R-:W-:Y:S01]  /*5450*/  IMAD.MOV.U32 R5, RZ, RZ, R17 ;  /* 0x000000ffff057224 */ /* 0x000fe200078e0011 */
[----:B0-----:R-:W-:-:S09]  /*5460*/  I2FP.F32.U32 R22, R15 ;  /* 0x0000000f00167245 */ /* 0x001fd20000201000 */
[----:B------:R-:W-:Y:S05]  /*5470*/  @!P0 BRA `(.L_x_111) ;  /* 0x0000000000288947 */ /* 0x000fea0003800000 */
[----:B------:R-:W-:Y:S02]  /*5480*/  ULDC UR5, c[0x0][0x634] ;  /* 0x00018d0000057ab9 */ /* 0x000fe40000000800 */
[----:B------:R-:W-:-:S05]  /*5490*/  IADD3 R5, P0, R16, UR5, RZ ;  /* 0x0000000510057c10 */ /* 0x000fca000ff1e0ff */
[----:B------:R-:W-:-:S04]  /*54a0*/  IMAD.X R21, RZ, RZ, R17, P0 ;  /* 0x000000ffff157224 */ /* 0x000fc800000e0611 */
[----:B------:R-:W-:-:S04]  /*54b0*/  IMAD.WIDE.U32 R6, R21, UR6, RZ ;  /* 0x0000000615067c25 */ /* 0x000fc8000f8e00ff */
[----:B------:R-:W-:-:S04]  /*54c0*/  IMAD.WIDE.U32 R6, P0, R5, UR7, R6 ;  /* 0x0000000705067c25 */ /* 0x000fc8000f800006 */
[----:B------:R-:W-:-:S04]  /*54d0*/  IMAD.WIDE.U32 R4, R5, UR6, RZ ;  /* 0x0000000605047c25 */ /* 0x000fc8000f8e00ff */
[----:B------:R-:W-:Y:S01]  /*54e0*/  IMAD.MOV.U32 R4, RZ, RZ, R7 ;  /* 0x000000ffff047224 */ /* 0x000fe200078e0007 */
[----:B------:R-:W-:Y:S01]  /*54f0*/  IADD3 RZ, P1, R5, R6, RZ ;  /* 0x0000000605ff7210 */ /* 0x000fe20007f3e0ff */
[----:B------:R-:W-:-:S04]  /*5500*/  IMAD.X R5, RZ, RZ, RZ, P0 ;  /* 0x000000ffff057224 */ /* 0x000fc800000e06ff */
[----:B------:R-:W-:-:S08]  /*5510*/  IMAD.WIDE.U32.X R4, R21, UR7, R4, P1 ;  /* 0x0000000715047c25 */ /* 0x000fd000088e0404 */
.L_x_111:
[----:B------:R-:W-:Y:S01]  /*5520*/  FMUL R22, R22, UR9 ;  /* 0x0000000916167c20 */ /* 0x000fe20008400000 */
[--C-:B------:R-:W-:Y:S01]  /*5530*/  SHF.R.U64 R14, R4, UR8, R5.reuse ;  /* 0x00000008040e7c19 */ /* 0x100fe20008001205 */
[----:B------:R-:W-:Y:S01]  /*5540*/  ULDC.64 UR6, c[0x0][0x620] ;  /* 0x0001880000067ab9 */ /* 0x000fe20000000a00 */
[----:B------:R-:W-:Y:S01]  /*5550*/  SHF.R.U32.HI R4, RZ, UR8, R5 ;  /* 0x00000008ff047c19 */ /* 0x000fe20008011605 */
[----:B------:R-:W-:Y:S01]  /*5560*/  ULDC.64 UR8, c[0x0][0x640] ;  /* 0x0001900000087ab9 */ /* 0x000fe20000000a00 */
[----:B------:R-:W-:Y:S01]  /*5570*/  IADD3 R5, P0, RZ, -R14, RZ ;  /* 0x8000000eff057210 */ /* 0x000fe20007f1e0ff */
[----:B------:R-:W0:Y:S01]  /*5580*/  F2I.U32.TRUNC.NTZ R22, R22 ;  /* 0x0000001600167305 */ /* 0x000e22000020f000 */
[----:B------:R-:W-:-:S03]  /*5590*/  ULDC UR5, c[0x0][0x618] ;  /* 0x0001860000057ab9 */ /* 0x000fc60000000800 */
[----:B------:R-:W-:Y:S01]  /*55a0*/  IMAD.X R4, RZ, RZ, ~R4, P0 ;  /* 0x000000ffff047224 */ /* 0x000fe200000e0e04 */
[----:B------:R-:W-:-:S03]  /*55b0*/  ISETP.NE.U32.AND P0, PT, RZ, UR8, PT ;  /* 0x00000008ff007c0c */ /* 0x000fc6000bf05070 */
[----:B------:R-:W-:Y:S01]  /*55c0*/  IMAD R4, R4, UR6, RZ ;  /* 0x0000000604047c24 */ /* 0x000fe2000f8e02ff */
[----:B------:R-:W-:-:S03]  /*55d0*/  ISETP.NE.AND.EX P0, PT, RZ, UR9, PT, P0 ;  /* 0x00000009ff007c0c */ /* 0x000fc6000bf05300 */
[C---:B------:R-:W-:Y:S02]  /*55e0*/  IMAD R7, R5.reuse, UR7, R4 ;  /* 0x0000000705077c24 */ /* 0x040fe4000f8e0204 */
[----:B------:R-:W-:Y:S01]  /*55f0*/  IMAD.WIDE.U32 R4, R5, UR6, R16 ;  /* 0x0000000605047c25 */ /* 0x000fe2000f8e0010 */
[----:B------:R-:W-:-:S03]  /*5600*/  ULDC UR6, c[0x0][0x154] ;  /* 0x0000550000067ab9 */ /* 0x000fc60000000800 */
[----:B0-----:R-:W-:Y:S02]  /*5610*/  IMAD.MOV R6, RZ, RZ, -R22 ;  /* 0x000000ffff067224 */ /* 0x001fe400078e0a16 */
[----:B------:R-:W-:Y:S02]  /*5620*/  IMAD.IADD R5, R5, 0x1, R7 ;  /* 0x0000000105057824 */ /* 0x000fe400078e0207 */
[----:B-1----:R-:W-:Y:S01]  /*5630*/  IMAD R15, R20, R6, R15 ;  /* 0x00000006140f7224 */ /* 0x002fe200078e020f */
[----:B--2---:R-:W-:Y:S01]  /*5640*/  I2FP.F32.U32 R6, R13 ;  /* 0x0000000d00067245 */ /* 0x004fe20000201000 */
[----:B------:R-:W0:Y:S01]  /*5650*/  LDC R20, c[0x0][0x148] ;  /* 0x00005200ff147b82 */ /* 0x000e220000000800 */
[--C-:B------:R-:W-:Y:S02]  /*5660*/  SHF.R.U64 R21, R4, UR5, R5.reuse ;  /* 0x0000000504157c19 */ /* 0x100fe40008001205 */
[----:B------:R-:W-:Y:S01]  /*5670*/  SHF.R.U32.HI R4, RZ, UR5, R5 ;  /* 0x00000005ff047c19 */ /* 0x000fe20008011605 */
[----:B------:R-:W-:Y:S01]  /*5680*/  FMUL R6, R6, UR6 ;  /* 0x0000000606067c20 */ /* 0x000fe20008400000 */
[----:B------:R-:W-:-:S02]  /*5690*/  ULDC UR5, c[0x0][0x608] ;  /* 0x0001820000057ab9 */ /* 0x000fc40000000800 */
[--C-:B------:R-:W-:Y:S01]  /*56a0*/  SHF.R.U64 R23, R21, UR5, R4.reuse ;  /* 0x0000000515177c19 */ /* 0x100fe20008001204 */
[----:B------:R1:W2:Y:S01]  /*56b0*/  F2I.U32.TRUNC.NTZ R24, R6 ;  /* 0x0000000600187305 */ /* 0x0002a2000020f000 */
[----:B------:R-:W-:Y:S01]  /*56c0*/  SHF.R.U32.HI R4, RZ, UR5, R4 ;  /* 0x00000005ff047c19 */ /* 0x000fe20008011604 */
[----:B------:R-:W-:-:S03]  /*56d0*/  ULDC UR5, c[0x0][0x658] ;  /* 0x0001960000057ab9 */ /* 0x000fc60000000800 */
[--C-:B------:R-:W-:Y:S02]  /*56e0*/  SHF.R.U64 R22, R23, UR5, R4.reuse ;  /* 0x0000000517167c19 */ /* 0x100fe40008001204 */
[----:B------:R-:W-:-:S03]  /*56f0*/  SHF.R.U32.HI R25, RZ, UR5, R4 ;  /* 0x00000005ff197c19 */ /* 0x000fc60008011604 */
[----:B------:R-:W-:Y:S02]  /*5700*/  IMAD.MOV.U32 R4, RZ, RZ, R22 ;  /* 0x000000ffff047224 */ /* 0x000fe400078e0016 */
[----:B------:R-:W-:Y:S01]  /*5710*/  IMAD.MOV.U32 R5, RZ, RZ, R25 ;  /* 0x000000ffff057224 */ /* 0x000fe200078e0019 */
[----:B-1----:R-:W-:Y:S06]  /*5720*/  @!P0 BRA `(.L_x_112) ;  /* 0x0000000000288947 */ /* 0x002fec0003800000 */
        /* <DEDUP_REMOVED lines=10> */
.L_x_112:
[----:B------:R-:W-:Y:S01]  /*57d0*/  ISETP.NE.AND P0, PT, R2, 0x1, PT ;  /* 0x000000010200780c */ /* 0x000fe20003f05270 */
[----:B------:R-:W-:Y:S01]  /*57e0*/  ULDC UR5, c[0x0][0x648] ;  /* 0x0001920000057ab9 */ /* 0x000fe20000000800 */
[----:B------:R-:W-:Y:S01]  /*57f0*/  LOP3.LUT R23, R23, UR17, RZ, 0xc0, !PT ;  /* 0x0000001117177c12 */ /* 0x000fe2000f8ec0ff */
[----:B--2---:R-:W-:Y:S01]  /*5800*/  IMAD.MOV R24, RZ, RZ, -R24 ;  /* 0x000000ffff187224 */ /* 0x004fe200078e0a18 */
[----:B------:R-:W-:Y:S01]  /*5810*/  SHF.R.U64 R4, R4, UR5, R5 ;  /* 0x0000000504047c19 */ /* 0x000fe20008001205 */
[----:B------:R-:W-:Y:S01]  /*5820*/  ULDC UR5, c[0x0][0x638] ;  /* 0x00018e0000057ab9 */ /* 0x000fe20000000800 */
[----:B------:R-:W-:Y:S01]  /*5830*/  LOP3.LUT R21, R21, UR4, RZ, 0xc0, !PT ;  /* 0x0000000415157c12 */ /* 0x000fe2000f8ec0ff */
[----:B------:R-:W-:Y:S01]  /*5840*/  ULDC UR6, c[0x0][0x610] ;  /* 0x0001840000067ab9 */ /* 0x000fe20000000800 */
[----:B------:R-:W-:Y:S02]  /*5850*/  IMAD.MOV.U32 R6, RZ, RZ, R14 ;  /* 0x000000ffff067224 */ /* 0x000fe400078e000e */
[----:B------:R-:W-:-:S02]  /*5860*/  IMAD.MOV R5, RZ, RZ, -R4 ;  /* 0x000000ffff057224 */ /* 0x000fc400078e0a04 */
[----:B------:R-:W-:Y:S02]  /*5870*/  IMAD R4, R4, UR18, R23 ;  /* 0x0000001204047c24 */ /* 0x000fe4000f8e0217 */
[----:B0-----:R-:W-:Y:S02]  /*5880*/  @P0 IMAD R15, R20, R24, R13 ;  /* 0x00000018140f0224 */ /* 0x001fe400078e020d */
[----:B------:R-:W-:Y:S01]  /*5890*/  IMAD R22, R5, UR5, R22 ;  /* 0x0000000505167c24 */ /* 0x000fe2000f8e0216 */
[----:B------:R-:W-:Y:S01]  /*58a0*/  ULDC UR5, c[0x0][0x600] ;  /* 0x0001800000057ab9 */ /* 0x000fe20000000800 */
[----:B------:R-:W-:Y:S02]  /*58b0*/  IMAD R15, R4, UR6, R15 ;  /* 0x00000006040f7c24 */ /* 0x000fe4000f8e020f */
[----:B------:R-:W-:Y:S02]  /*58c0*/  IMAD R22, R22, UR5, R21 ;  /* 0x0000000516167c24 */ /* 0x000fe4000f8e0215 */
[----:B------:R-:W-:-:S03]  /*58d0*/  IMAD.MOV.U32 R4, RZ, RZ, 0x1 ;  /* 0x00000001ff047424 */ /* 0x000fc600078e00ff */
[----:B------:R-:W-:Y:S02]  /*58e0*/  SEL R7, R22, R15, !P0 ;  /* 0x0000000f16077207 */ /* 0x000fe40004000000 */
[----:B------:R-:W-:-:S07]  /*58f0*/  SEL R13, R15, R22, !P0 ;  /* 0x000000160f0d7207 */ /* 0x000fce0004000000 */
.L_x_110:
[----:B------:R-:W-:Y:S05]  /*5900*/  BSYNC B1 ;  /* 0x0000000000017941 */ /* 0x000fea0003800000 */
.L_x_109:
[----:B------:R-:W-:-:S13]  /*5910*/  LOP3.LUT P0, RZ, R4, 0xff, RZ, 0xc0, !PT ;  /* 0x000000ff04ff7812 */ /* 0x000fda000780c0ff */
[----:B------:R-:W-:Y:S05]  /*5920*/  @P0 BRA `(.L_x_113) ;  /* 0xfffffff4003c0947 */ /* 0x000fea000383ffff */
[----:B------:R-:W-:Y:S05]  /*5930*/  BSYNC B0 ;  /* 0x0000000000007941 */ /* 0x000fea0003800000 */
.L_x_102:
[----:B------:R-:W-:-:S03]  /*5940*/  UMOV UR5, 0xffffffff ;  /* 0xffffffff00057882 */ /* 0x000fc60000000000 */
[----:B------:R-:W-:Y:S05]  /*5950*/  BRA.DIV UR5, `(.L_x_114) ;  /* 0x0000000605147947 */ /* 0x000fea000b800000 */
[----:B------:R-:W-:-:S13]  /*5960*/  ELECT P6, URZ, PT ;  /* 0x00000000003f782f */ /* 0x000fda00038c0000 */
.L_x_128:
[----:B------:R-:W-:Y:S04]  /*5970*/  BSSY B0, `(.L_x_115) ;  /* 0x000002b000007945 */ /* 0x000fe80003800000 */
[----:B------:R-:W-:Y:S05]  /*5980*/  @!P6 BRA `(.L_x_116) ;  /* 0x0000000000a4e947 */ /* 0x000fea0003800000 */
[----:B------:R-:W-:-:S04]  /*5990*/  LOP3.LUT R19, R19, 0x2, RZ, 0xfc, !PT ;  /* 0x0000000213137812 */ /* 0x000fc800078efcff */
[----:B------:R-:W-:-:S13]  /*59a0*/  ISETP.NE.AND P0, PT, R19, 0x3, PT ;  /* 0x000000031300780c */ /* 0x000fda0003f05270 */
[----:B------:R-:W-:Y:S05]  /*59b0*/  @!P0 BRA `(.L_x_117) ;  /* 0x0000000000048947 */ /* 0x000fea0003800000 */
[----:B------:R-:W-:Y:S01]  /*59c0*/  BPT.TRAP 0x1 ;  /* 0x000000040000795c */ /* 0x000fe20000300000 */
.L_x_117:
[----:B------:R-:W0:Y:S01]  /*59d0*/  S2R R5, SR_CgaCtaId ;  /* 0x0000000000057919 */ /* 0x000e220000008800 */
[----:B------:R-:W-:Y:S02]  /*59e0*/  MOV R2, 0x400 ;  /* 0x0000040000027802 */ /* 0x000fe40000000f00 */
[----:B------:R-:W-:Y:S02]  /*59f0*/  SHF.L.U32 R4, R0, 0x1f, RZ ;  /* 0x0000001f00047819 */ /* 0x000fe400000006ff */
[----:B0-----:R-:W-:-:S05]  /*5a00*/  LEA R2, R5, R2, 0x18 ;  /* 0x0000000205027211 */ /* 0x001fca00078ec0ff */
[----:B------:R-:W-:-:S04]  /*5a10*/  VIADD R2, R2, 0x20 ;  /* 0x0000002002027836 */ /* 0x000fc80000000000 */
[C---:B------:R-:W-:Y:S02]  /*5a20*/  IMAD R7, R3.reuse, 0x8, R2 ;  /* 0x0000000803077824 */ /* 0x040fe400078e0202 */
[----:B------:R-:W-:Y:S02]  /*5a30*/  VIADD R3, R3, 0x1 ;  /* 0x0000000103037836 */ /* 0x000fe40000000000 */
[----:B------:R-:W0:Y:S03]  /*5a40*/  SYNCS.PHASECHK.TRANS64.TRYWAIT P0, [R7+URZ], R4 ;  /* 0x00000004070075a7 */ /* 0x000e26000800017f */
[----:B------:R-:W-:-:S04]  /*5a50*/  ISETP.NE.AND P1, PT, R3, 0x4, PT ;  /* 0x000000040300780c */ /* 0x000fc80003f25270 */
[----:B------:R-:W-:Y:S02]  /*5a60*/  SEL R5, RZ, 0x1, P1 ;  /* 0x00000001ff057807 */ /* 0x000fe40000800000 */
[----:B------:R-:W-:Y:S02]  /*5a70*/  SEL R3, R3, RZ, P1 ;  /* 0x000000ff03037207 */ /* 0x000fe40000800000 */
[----:B------:R-:W-:-:S03]  /*5a80*/  LOP3.LUT R6, R0, R5, RZ, 0x3c, !PT ;  /* 0x0000000500067212 */ /* 0x000fc600078e3cff */
[----:B------:R-:W-:Y:S01]  /*5a90*/  IMAD R8, R3, 0x8, R2 ;  /* 0x0000000803087824 */ /* 0x000fe200078e0202 */
[----:B------:R-:W-:Y:S01]  /*5aa0*/  SHF.L.U32 R5, R6, 0x1f, RZ ;  /* 0x0000001f06057819 */ /* 0x000fe200000006ff */
[----:B0-----:R-:W-:Y:S06]  /*5ab0*/  @!P0 BRA `(.L_x_118) ;  /* 0x0000000000dc8947 */ /* 0x001fec0003800000 */
.L_x_129:
[----:B------:R-:W1:Y:S01]  /*5ac0*/  SYNCS.PHASECHK.TRANS64.TRYWAIT P0, [R8+URZ], R5 ;  /* 0x00000005080075a7 */ /* 0x000e62000800017f */
[----:B------:R-:W-:-:S05]  /*5ad0*/  VIADD R0, R3, 0x1 ;  /* 0x0000000103007836 */ /* 0x000fca0000000000 */
[----:B------:R-:W-:-:S04]  /*5ae0*/  ISETP.NE.AND P1, PT, R0, 0x4, PT ;  /* 0x000000040000780c */ /* 0x000fc80003f25270 */
[----:B------:R-:W-:Y:S02]  /*5af0*/  SEL R3, RZ, 0x1, P1 ;  /* 0x00000001ff037807 */ /* 0x000fe40000800000 */
[----:B0-----:R-:W-:Y:S02]  /*5b00*/  SEL R7, R0, RZ, P1 ;  /* 0x000000ff00077207 */ /* 0x001fe40000800000 */
[----:B------:R-:W-:-:S03]  /*5b10*/  LOP3.LUT R9, R6, R3, RZ, 0x3c, !PT ;  /* 0x0000000306097212 */ /* 0x000fc600078e3cff */
[----:B------:R-:W-:Y:S01]  /*5b20*/  IMAD R11, R7, 0x8, R2 ;  /* 0x00000008070b7824 */ /* 0x000fe200078e0202 */
[----:B------:R-:W-:Y:S01]  /*5b30*/  SHF.L.U32 R6, R9, 0x1f, RZ ;  /* 0x0000001f09067819 */ /* 0x000fe200000006ff */
[----:B-1----:R-:W-:Y:S06]  /*5b40*/  @!P0 BRA `(.L_x_119) ;  /* 0x0000000000cc8947 */ /* 0x002fec0003800000 */
.L_x_130:
[----:B------:R-:W1:Y:S01]  /*5b50*/  SYNCS.PHASECHK.TRANS64.TRYWAIT P0, [R11+URZ], R6 ;  /* 0x000000060b0075a7 */ /* 0x000e62000800017f */
[----:B------:R-:W-:-:S05]  /*5b60*/  VIADD R0, R7, 0x1 ;  /* 0x0000000107007836 */ /* 0x000fca0000000000 */
[----:B------:R-:W-:-:S04]  /*5b70*/  ISETP.NE.AND P1, PT, R0, 0x4, PT ;  /* 0x000000040000780c */ /* 0x000fc80003f25270 */
[----:B------:R-:W-:Y:S02]  /*5b80*/  SEL R4, RZ, 0x1, P1 ;  /* 0x00000001ff047807 */ /* 0x000fe40000800000 */
[----:B------:R-:W-:Y:S02]  /*5b90*/  SEL R3, R0, RZ, P1 ;  /* 0x000000ff00037207 */ /* 0x000fe40000800000 */
[----:B------:R-:W-:Y:S01]  /*5ba0*/  LOP3.LUT R0, R9, R4, RZ, 0x3c, !PT ;  /* 0x0000000409007212 */ /* 0x000fe200078e3cff */
[----:B-1----:R-:W-:Y:S06]  /*5bb0*/  @!P0 BRA `(.L_x_120) ;  /* 0x0000000000c48947 */ /* 0x002fec0003800000 */
.L_x_131:
[----:B------:R-:W-:Y:S01]  /*5bc0*/  IMAD R3, R3, 0x8, R2 ;  /* 0x0000000803037824 */ /* 0x000fe200078e0202 */
[----:B------:R-:W-:-:S07]  /*5bd0*/  SHF.L.U32 R0, R0, 0x1f, RZ ;  /* 0x0000001f00007819 */ /* 0x000fce00000006ff */
.L_x_121:
[----:B--2---:R2:W3:Y:S02]  /*5be0*/  SYNCS.PHASECHK.TRANS64.TRYWAIT P0, [R3+URZ], R0 ;  /* 0x00000000030075a7 */ /* 0x0044e4000800017f */
[----:B---3--:R-:W-:Y:S05]  /*5bf0*/  @!P0 NANOSLEEP.SYNCS 0x989680 ;  /* 0x009896800000895d */ /* 0x008fea0003900000 */
[----:B------:R-:W3:Y:S02]  /*5c00*/  @!P0 SYNCS.PHASECHK.TRANS64 P0, [R3+URZ], R0 ;  /* 0x00000000030085a7 */ /* 0x000ee4000800007f */
[----:B---3--:R-:W-:Y:S05]  /*5c10*/  @!P0 BRA `(.L_x_121) ;  /* 0xfffffffc00f08947 */ /* 0x008fea000383ffff */
.L_x_116:
[----:B------:R-:W-:Y:S05]  /*5c20*/  BSYNC B0 ;  /* 0x0000000000007941 */ /* 0x000fea0003800000 */
.L_x_115:
[----:B------:R-:W-:Y:S05]  /*5c30*/  EXIT ;  /* 0x000000000000794d */ /* 0x000fea0003800000 */
.L_x_21:
[----:B---3--:R3:W4:Y:S02]  /*5c40*/  SYNCS.PHASECHK.TRANS64.TRYWAIT P1, [R3+URZ], R0 ;  /* 0x00000000030075a7 */ /* 0x008724000802017f */
[----:B----4-:R-:W-:Y:S05]  /*5c50*/  @!P1 NANOSLEEP.SYNCS 0x989680 ;  /* 0x009896800000995d */ /* 0x010fea0003900000 */
[----:B------:R-:W4:Y:S02]  /*5c60*/  @!P1 SYNCS.PHASECHK.TRANS64 P1, [R3+URZ], R0 ;  /* 0x00000000030095a7 */ /* 0x000f24000802007f */
[----:B----4-:R-:W-:Y:S05]  /*5c70*/  @!P1 BRA `(.L_x_21) ;  /* 0xfffffffc00f09947 */ /* 0x010fea000383ffff */
[----:B------:R-:W-:Y:S05]  /*5c80*/  BRA `(.L_x_20) ;  /* 0xffffffb800047947 */ /* 0x000fea000383ffff */
.L_x_26:
[----:B-1----:R1:W2:Y:S02]  /*5c90*/  SYNCS.PHASECHK.TRANS64.TRYWAIT P1, [R5+URZ], R4 ;  /* 0x00000004050075a7 */ /* 0x0022a4000802017f */
[----:B--2---:R-:W-:Y:S05]  /*5ca0*/  @!P1 NANOSLEEP.SYNCS 0x989680 ;  /* 0x009896800000995d */ /* 0x004fea0003900000 */
[----:B------:R-:W2:Y:S02]  /*5cb0*/  @!P1 SYNCS.PHASECHK.TRANS64 P1, [R5+URZ], R4 ;  /* 0x00000004050095a7 */ /* 0x000ea4000802007f */
[----:B--2---:R-:W-:Y:S05]  /*5cc0*/  @!P1 BRA `(.L_x_26) ;  /* 0xfffffffc00f09947 */ /* 0x004fea000383ffff */
[----:B------:R-:W-:Y:S05]  /*5cd0*/  BRA `(.L_x_25) ;  /* 0xffffffb800b47947 */ /* 0x000fea000383ffff */
.L_x_103:
[----:B------:R-:W-:Y:S01]  /*5ce0*/  BSSY B1, `(.L_x_122) ;  /* 0x0000006000017945 */ /* 0x000fe20003800000 */
[----:B------:R-:W-:-:S07]  /*5cf0*/  IMAD.MOV.U32 R15, RZ, RZ, -0x1 ;  /* 0xffffffffff0f7424 */ /* 0x000fce00078e00ff */
[----:B------:R-:W-:Y:S05]  /*5d00*/  WARPSYNC.COLLECTIVE R15, `(.L_x_123) ;  /* 0x000000000f0c7348 */ /* 0x000fea0003c00000 */
[----:B------:R-:W-:Y:S02]  /*5d10*/  ELECT P6, UR62, PT ;  /* 0x00000000003e782f */ /* 0x000fe400038c0000 */
[----:B------:R-:W-:Y:S01]  /*5d20*/  MOV R14, UR62 ;  /* 0x0000003e000e7c02 */ /* 0x000fe20008000f00 */
[----:B------:R-:W-:Y:S10]  /*5d30*/  ENDCOLLECTIVE ;  /* 0x000000000000791b */ /* 0x000ff40003800000 */
.L_x_123:
[----:B------:R-:W-:Y:S05]  /*5d40*/  BSYNC B1 ;  /* 0x0000000000017941 */ /* 0x000fea0003800000 */
.L_x_122:
[----:B------:R-:W-:Y:S05]  /*5d50*/  BRA `(.L_x_124) ;  /* 0xfffffff0003c7947 */ /* 0x000fea000383ffff */
.L_x_106:
[----:B0-----:R0:W1:Y:S02]  /*5d60*/  SYNCS.PHASECHK.TRANS64.TRYWAIT P0, [R22+URZ+0x20], R13 ;  /* 0x0000200d160075a7 */ /* 0x001064000800017f */
[----:B-1----:R-:W-:Y:S05]  /*5d70*/  @!P0 NANOSLEEP.SYNCS 0x989680 ;  /* 0x009896800000895d */ /* 0x002fea0003900000 */
[----:B------:R-:W1:Y:S02]  /*5d80*/  @!P0 SYNCS.PHASECHK.TRANS64 P0, [R22+URZ+0x20], R13 ;  /* 0x0000200d160085a7 */ /* 0x000e64000800007f */
[----:B-1----:R-:W-:Y:S05]  /*5d90*/  @!P0 BRA `(.L_x_106) ;  /* 0xfffffffc00f08947 */ /* 0x002fea000383ffff */
[----:B------:R-:W-:Y:S05]  /*5da0*/  BRA `(.L_x_125) ;  /* 0xfffffff0007c7947 */ /* 0x000fea000383ffff */
.L_x_114:
[----:B------:R-:W-:Y:S01]  /*5db0*/  BSSY B0, `(.L_x_126) ;  /* 0x0000006000007945 */ /* 0x000fe20003800000 */
[----:B------:R-:W-:-:S07]  /*5dc0*/  IMAD.MOV.U32 R15, RZ, RZ, -0x1 ;  /* 0xffffffffff0f7424 */ /* 0x000fce00078e00ff */
[----:B------:R-:W-:Y:S05]  /*5dd0*/  WARPSYNC.COLLECTIVE R15, `(.L_x_127) ;  /* 0x000000000f0c7348 */ /* 0x000fea0003c00000 */
[----:B------:R-:W-:Y:S02]  /*5de0*/  ELECT P6, UR62, PT ;  /* 0x00000000003e782f */ /* 0x000fe400038c0000 */
[----:B------:R-:W-:Y:S01]  /*5df0*/  MOV R14, UR62 ;  /* 0x0000003e000e7c02 */ /* 0x000fe20008000f00 */
[----:B------:R-:W-:Y:S10]  /*5e00*/  ENDCOLLECTIVE ;  /* 0x000000000000791b */ /* 0x000ff40003800000 */
.L_x_127:
[----:B------:R-:W-:Y:S05]  /*5e10*/  BSYNC B0 ;  /* 0x0000000000007941 */ /* 0x000fea0003800000 */
.L_x_126:
[----:B------:R-:W-:Y:S05]  /*5e20*/  BRA `(.L_x_128) ;  /* 0xfffffff800d07947 */ /* 0x000fea000383ffff */
.L_x_118:
[----:B0-----:R0:W1:Y:S02]  /*5e30*/  SYNCS.PHASECHK.TRANS64.TRYWAIT P0, [R7+URZ], R4 ;  /* 0x00000004070075a7 */ /* 0x001064000800017f */
[----:B-1----:R-:W-:Y:S05]  /*5e40*/  @!P0 NANOSLEEP.SYNCS 0x989680 ;  /* 0x009896800000895d */ /* 0x002fea0003900000 */
[----:B------:R-:W1:Y:S02]  /*5e50*/  @!P0 SYNCS.PHASECHK.TRANS64 P0, [R7+URZ], R4 ;  /* 0x00000004070085a7 */ /* 0x000e64000800007f */
[----:B-1----:R-:W-:Y:S05]  /*5e60*/  @!P0 BRA `(.L_x_118) ;  /* 0xfffffffc00f08947 */ /* 0x002fea000383ffff */
[----:B------:R-:W-:Y:S05]  /*5e70*/  BRA `(.L_x_129) ;  /* 0xfffffffc00107947 */ /* 0x000fea000383ffff */
.L_x_119:
[----:B0-----:R0:W1:Y:S02]  /*5e80*/  SYNCS.PHASECHK.TRANS64.TRYWAIT P0, [R8+URZ], R5 ;  /* 0x00000005080075a7 */ /* 0x001064000800017f */
[----:B-1----:R-:W-:Y:S05]  /*5e90*/  @!P0 NANOSLEEP.SYNCS 0x989680 ;  /* 0x009896800000895d */ /* 0x002fea0003900000 */
[----:B------:R-:W1:Y:S02]  /*5ea0*/  @!P0 SYNCS.PHASECHK.TRANS64 P0, [R8+URZ], R5 ;  /* 0x00000005080085a7 */ /* 0x000e64000800007f */
[----:B-1----:R-:W-:Y:S05]  /*5eb0*/  @!P0 BRA `(.L_x_119) ;  /* 0xfffffffc00f08947 */ /* 0x002fea000383ffff */
[----:B------:R-:W-:Y:S05]  /*5ec0*/  BRA `(.L_x_130) ;  /* 0xfffffffc00207947 */ /* 0x000fea000383ffff */
.L_x_120:
[----:B-1----:R1:W2:Y:S02]  /*5ed0*/  SYNCS.PHASECHK.TRANS64.TRYWAIT P0, [R11+URZ], R6 ;  /* 0x000000060b0075a7 */ /* 0x0022a4000800017f */
[----:B--2---:R-:W-:Y:S05]  /*5ee0*/  @!P0 NANOSLEEP.SYNCS 0x989680 ;  /* 0x009896800000895d */ /* 0x004fea0003900000 */
[----:B------:R-:W2:Y:S02]  /*5ef0*/  @!P0 SYNCS.PHASECHK.TRANS64 P0, [R11+URZ], R6 ;  /* 0x000000060b0085a7 */ /* 0x000ea4000800007f */
[----:B--2---:R-:W-:Y:S05]  /*5f00*/  @!P0 BRA `(.L_x_120) ;  /* 0xfffffffc00f08947 */ /* 0x004fea000383ffff */
[----:B------:R-:W-:Y:S05]  /*5f10*/  BRA `(.L_x_131) ;  /* 0xfffffffc00287947 */ /* 0x000fea000383ffff */
.L_x_132:
[----:B------:R-:W-:-:S00]  /*5f20*/  BRA `(.L_x_132) ;  /* 0xfffffffc00fc7947 */ /* 0x000fc0000383ffff */
[----:B------:R-:W-:-:S00]  /*5f30*/  NOP ;  /* 0x0000000000007918 */ /* 0x000fc00000000000 */
        /* <DEDUP_REMOVED lines=12> */
.L_x_133:


//--------------------- .nv.global.init           --------------------------
	.section	.nv.global.init,"aw",@progbits
.nv.global.init:
	.type		$str$22,@object
	.size		$str$22,($str$23 - $str$22)
$str$22:
        /*0000*/ 	.byte	0x6b, 0x5f, 0x74, 0x69, 0x6c, 0x65, 0x5f, 0x63, 0x6f, 0x75, 0x6e, 0x74, 0x20, 0x3e, 0x3d, 0x20
        /*0010*/ 	.byte	0x31, 0x00
	.type		$str$23,@object
	.size		$str$23,(__unnamed_1 - $str$23)
$str$23:
        /*0012*/ 	.byte	0x2f, 0x74, 0x6d, 0x70, 0x2f, 0x63, 0x75, 0x74, 0x6c, 0x61, 0x73, 0x73, 0x5f, 0x73, 0x77, 0x65
        /*0022*/ 	.byte	0x65, 0x70, 0x5f, 0x73, 0x72, 0x63, 0x2f, 0x69, 0x6e, 0x63, 0x6c, 0x75, 0x64, 0x65, 0x2f, 0x63
        /*0032*/ 	.byte	0x75, 0x74, 0x6c, 0x61, 0x73, 0x73, 0x2f, 0x67, 0x65, 0x6d, 0x6d, 0x2f, 0x63, 0x6f, 0x6c, 0x6c
        /*0042*/ 	.byte	0x65, 0x63, 0x74, 0x69, 0x76, 0x65, 0x2f, 0x73, 0x6d, 0x39, 0x30, 0x5f, 0x6d, 0x6d, 0x61, 0x5f
        /*0052*/ 	.byte	0x74, 0x6d, 0x61, 0x5f, 0x67, 0x6d, 0x6d, 0x61, 0x5f, 0x73, 0x73, 0x5f, 0x77, 0x61, 0x72, 0x70
        /*0062*/ 	.byte	0x73, 0x70, 0x65, 0x63, 0x69, 0x61, 0x6c, 0x69, 0x7a, 0x65, 0x64, 0x2e, 0x68, 0x70, 0x70, 0x00
	.type		__unnamed_1,@object
	.size		__unnamed_1,(.L_0 - __unnamed_1)
__unnamed_1:
        /*0072*/ 	.byte	0x76, 0x6f, 0x69, 0x64, 0x20, 0x63, 0x75, 0x74, 0x6c, 0x61, 0x73, 0x73, 0x3a, 0x3a, 0x67, 0x65
        /* <DEDUP_REMOVED lines=180> */
        /*0bc2*/ 	.byte	0x5d, 0x00
.L_0:


//--------------------- .nv.shared._ZN7cutlass13device_kernelINS_4gemm6kernel13GemmUniversalIN4cute5tupleIJiiiiEEENS1_10collective13CollectiveMmaINS1_34MainloopSm90TmaGmmaWarpSpecializedILi4ENS5_IJNS4_1CILi1EEENSA_ILi2EEESB_EEENS1_35KernelTmaWarpSpecializedCooperativeEEENS5_IJNSA_ILi128EEENSA_ILi64EEENSA_ILi32EEEEEENS_6half_tENS5_IJlSB_lEEESK_SL_NS4_8TiledMMAINS4_8MMA_AtomIJNS4_4SM904GMMA25MMA_64x64x16_F32F16F16_SSILNSP_5MajorE0ELSR_0ELNSP_7ScaleInE1ELSS_1EEEEEENS4_6LayoutINS5_IJSC_SB_SB_EEENS5_IJSB_NSA_ILi0EEESX_EEEEENS5_IJNS4_10UnderscoreES10_S10_EEEEENS4_23SM90_TMA_LOAD_MULTICASTENS4_14ComposedLayoutINS4_7SwizzleILi2ELi4ELi3EEENS4_18smem_ptr_flag_bitsILi16EEENSV_INS5_IJNSA_ILi8EEESI_EEENS5_IJSI_SB_EEEEEEEvNS4_8identityENS4_13SM90_TMA_LOADES1D_vS1E_EENS_8epilogue10collective6detail29Sm90TmaWarpSpecializedAdapterINS1I_15DefaultEpilogueISK_SL_SL_NS1H_6thread17LinearCombinationISK_Li1EffLNS1M_9ScaleType4KindE0ELNS_15FloatRoundStyleE2ESK_EENS1_15EpilogueDefaultEEEEEvvEEEEvNT_6ParamsE --------------------------
	.section	.nv.shared._ZN7cutlass13device_kernelINS_4gemm6kernel13GemmUniversalIN4cute5tupleIJiiiiEEENS1_10collective13CollectiveMmaINS1_34MainloopSm90TmaGmmaWarpSpecializedILi4ENS5_IJNS4_1CILi1EEENSA_ILi2EEESB_EEENS1_35KernelTmaWarpSpecializedCooperativeEEENS5_IJNSA_ILi128EEENSA_ILi64EEENSA_ILi32EEEEEENS_6half_tENS5_IJlSB_lEEESK_SL_NS4_8TiledMMAINS4_8MMA_AtomIJNS4_4SM904GMMA25MMA_64x64x16_F32F16F16_SSILNSP_5MajorE0ELSR_0ELNSP_7ScaleInE1ELSS_1EEEEEENS4_6LayoutINS5_IJSC_SB_SB_EEENS5_IJSB_NSA_ILi0EEESX_EEEEENS5_IJNS4_10UnderscoreES10_S10_EEEEENS4_23SM90_TMA_LOAD_MULTICASTENS4_14ComposedLayoutINS4_7SwizzleILi2ELi4ELi3EEENS4_18smem_ptr_flag_bitsILi16EEENSV_INS5_IJNSA_ILi8EEESI_EEENS5_IJSI_SB_EEEEEEEvNS4_8identityENS4_13SM90_TMA_LOADES1D_vS1E_EENS_8epilogue10collective6detail29Sm90TmaWarpSpecializedAdapterINS1I_15DefaultEpilogueISK_SL_SL_NS1H_6thread17LinearCombinationISK_Li1EffLNS1M_9ScaleType4KindE0ELNS_15FloatRoundStyleE2ESK_EENS1_15EpilogueDefaultEEEEEvvEEEEvNT_6ParamsE,"aw",@nobits
	.sectionflags	@""
	.align	16
	.zero		1024


//--------------------- .nv.shared.reserved.0     --------------------------
	.section	.nv.shared.reserved.0,"aw",@nobits
	.weak		__nv_reservedSMEM_offset_0_alias
	.size		__nv_reservedSMEM_offset_0_alias, 0, 0
	.other		__nv_reservedSMEM_offset_0_alias,@"STO_CUDA_RESERVED_SHARED STV_DEFAULT"
__nv_reservedSMEM_offset_0_alias:
	.zero		0


//--------------------- .nv.global                --------------------------
	.section	.nv.global,"aw",@nobits
.nv.global:
	.type		_ZN39_INTERNAL_b9dd5bb8_4_k_cu_ce92a865_30044cute1_E,@object
	.size		_ZN39_INTERNAL_b9dd5bb8_4_k_cu_ce92a865_30044cute1_E,(_ZN39_INTERNAL_b9dd5bb8_4_k_cu_ce92a865_30044cuda3std3__45__cpo6cbeginE - _ZN39_INTERNAL_b9dd5bb8_4_k_cu_ce92a865_30044cute1_E)
_ZN39_INTERNAL_b9dd5bb8_4_k_cu_ce92a865_30044cute1_E:
	.zero		1
	.type		_ZN39_INTERNAL_b9dd5bb8_4_k_cu_ce92a865_30044cuda3std3__45__cpo6cbeginE,@object
	.size		_ZN39_INTERNAL_b9dd5bb8_4_k_cu_ce92a865_30044cuda3std3__45__cpo6cbeginE,(_ZN39_INTERNAL_b9dd5bb8_4_k_cu_ce92a865_30044cuda3std3__48in_placeE - _ZN39_INTERNAL_b9dd5bb8_4_k_cu_ce92a865_30044cuda3std3__45__cpo6cbeginE)
_ZN39_INTERNAL_b9dd5bb8_4_k_cu_ce92a865_30044cuda3std3__45__cpo6cbeginE:
	.zero		1
	.type		_ZN39_INTERNAL_b9dd5bb8_4_k_cu_ce92a865_30044cuda3std3__48in_placeE,@object
	.size		_ZN39_INTERNAL_b9dd5bb8_4_k_cu_ce92a865_30044cuda3std3__48in_placeE,(_ZN39_INTERNAL_b9dd5bb8_4_k_cu_ce92a865_30044cuda3std6ranges3__45__cpo9iter_moveE - _ZN39_INTERNAL_b9dd5bb8_4_k_cu_ce92a865_30044cuda3std3__48in_placeE)
_ZN39_INTERNAL_b9dd5bb8_4_k_cu_ce92a865_30044cuda3std3__48in_placeE:
	.zero		1
	.type		_ZN39_INTERNAL_b9dd5bb8_4_k_cu_ce92a865_30044cuda3std6ranges3__45__cpo9iter_moveE,@object
	.size		_ZN39_INTERNAL_b9dd5bb8_4_k_cu_ce92a865_30044cuda3std6ranges3__45__cpo9iter_moveE,(_ZN39_INTERNAL_b9dd5bb8_4_k_cu_ce92a865_30044cuda3std3__45__cpo5beginE - _ZN39_INTERNAL_b9dd5bb8_4_k_cu_ce92a865_30044cuda3std6ranges3__45__cpo9iter_moveE)
_ZN39_INTERNAL_b9dd5bb8_4_k_cu_ce92a865_30044cuda3std6ranges3__45__cpo9iter_moveE:
	.zero		1
	.type		_ZN39_INTERNAL_b9dd5bb8_4_k_cu_ce92a865_30044cuda3std3__45__cpo5beginE,@object
	.size		_ZN39_INTERNAL_b9dd5bb8_4_k_cu_ce92a865_30044cuda3std3__45__cpo5beginE,(_ZN39_INTERNAL_b9dd5bb8_4_k_cu_ce92a865_30044cuda3std3__441_GLOBAL__N__b9dd5bb8_4_k_cu_ce92a865_30046ignoreE - _ZN39_INTERNAL_b9dd5bb8_4_k_cu_ce92a865_30044cuda3std3__45__cpo5beginE)
_ZN39_INTERNAL_b9dd5bb8_4_k_cu_ce92a865_30044cuda3std3__45__cpo5beginE:
	.zero		1
	.type		_ZN39_INTERNAL_b9dd5bb8_4_k_cu_ce92a865_30044cuda3std3__441_GLOBAL__N__b9dd5bb8_4_k_cu_ce92a865_30046ignoreE,@object
	.size		_ZN39_INTERNAL_b9dd5bb8_4_k_cu_ce92a865_30044cuda3std3__441_GLOBAL__N__b9dd5bb8_4_k_cu_ce92a865_30046ignoreE,(_ZN39_INTERNAL_b9dd5bb8_4_k_cu_ce92a865_30044cute7productE - _ZN39_INTERNAL_b9dd5bb8_4_k_cu_ce92a865_30044cuda3std3__441_GLOBAL__N__b9dd5bb8_4_k_cu_ce92a865_30046ignoreE)
_ZN39_INTERNAL_b9dd5bb8_4_k_cu_ce92a865_30044cuda3std3__441_GLOBAL__N__b9dd5bb8_4_k_cu_ce92a865_30046ignoreE:
	.zero		1
	.type		_ZN39_INTERNAL_b9dd5bb8_4_k_cu_ce92a865_30044cute7productE,@object
	.size		_ZN39_INTERNAL_b9dd5bb8_4_k_cu_ce92a865_30044cute7productE,(_ZN39_INTERNAL_b9dd5bb8_4_k_cu_ce92a865_30044cuda3std3__45__cpo3endE - _ZN39_INTERNAL_b9dd5bb8_4_k_cu_ce92a865_30044cute7productE)
_ZN39_INTERNAL_b9dd5bb8_4_k_cu_ce92a865_30044cute7productE:
	.zero		1
	.type		_ZN39_INTERNAL_b9dd5bb8_4_k_cu_ce92a865_30044cuda3std3__45__cpo3endE,@object
	.size		_ZN39_INTERNAL_b9dd5bb8_4_k_cu_ce92a865_30044cuda3std3__45__cpo3endE,(_ZN39_INTERNAL_b9dd5bb8_4_k_cu_ce92a865_30044cuda3std3__419piecewise_constructE - _ZN39_INTERNAL_b9dd5bb8_4_k_cu_ce92a865_30044cuda3std3__45__cpo3endE)
_ZN39_INTERNAL_b9dd5bb8_4_k_cu_ce92a865_30044cuda3std3__45__cpo3endE:
	.zero		1
	.type		_ZN39_INTERNAL_b9dd5bb8_4_k_cu_ce92a865_30044cuda3std3__419piecewise_constructE,@object
	.size		_ZN39_INTERNAL_b9dd5bb8_4_k_cu_ce92a865_30044cuda3std3__419piecewise_constructE,(_ZN39_INTERNAL_b9dd5bb8_4_k_cu_ce92a865_30044cuda3std3__45__cpo4cendE - _ZN39_INTERNAL_b9dd5bb8_4_k_cu_ce92a865_30044cuda3std3__419piecewise_constructE)
_ZN39_INTERNAL_b9dd5bb8_4_k_cu_ce92a865_30044cuda3std3__419piecewise_constructE:
	.zero		1
	.type		_ZN39_INTERNAL_b9dd5bb8_4_k_cu_ce92a865_30044cuda3std3__45__cpo4cendE,@object
	.size		_ZN39_INTERNAL_b9dd5bb8_4_k_cu_ce92a865_30044cuda3std3__45__cpo4cendE,(_ZN39_INTERNAL_b9dd5bb8_4_k_cu_ce92a865_30044cuda3std6ranges3__45__cpo4swapE - _ZN39_INTERNAL_b9dd5bb8_4_k_cu_ce92a865_30044cuda3std3__45__cpo4cendE)
_ZN39_INTERNAL_b9dd5bb8_4_k_cu_ce92a865_30044cuda3std3__45__cpo4cendE:
	.zero		1
	.type		_ZN39_INTERNAL_b9dd5bb8_4_k_cu_ce92a865_30044cuda3std6ranges3__45__cpo4swapE,@object
	.size		_ZN39_INTERNAL_b9dd5bb8_4_k_cu_ce92a865_30044cuda3std6ranges3__45__cpo4swapE,(.L_8 - _ZN39_INTERNAL_b9dd5bb8_4_k_cu_ce92a865_30044cuda3std6ranges3__45__cpo4swapE)
_ZN39_INTERNAL_b9dd5bb8_4_k_cu_ce92a865_30044cuda3std6ranges3__45__cpo4swapE:
	.zero		1
.L_8:


//--------------------- .nv.constant0._ZN7cutlass13device_kernelINS_4gemm6kernel13GemmUniversalIN4cute5tupleIJiiiiEEENS1_10collective13CollectiveMmaINS1_34MainloopSm90TmaGmmaWarpSpecializedILi4ENS5_IJNS4_1CILi1EEENSA_ILi2EEESB_EEENS1_35KernelTmaWarpSpecializedCooperativeEEENS5_IJNSA_ILi128EEENSA_ILi64EEENSA_ILi32EEEEEENS_6half_tENS5_IJlSB_lEEESK_SL_NS4_8TiledMMAINS4_8MMA_AtomIJNS4_4SM904GMMA25MMA_64x64x16_F32F16F16_SSILNSP_5MajorE0ELSR_0ELNSP_7ScaleInE1ELSS_1EEEEEENS4_6LayoutINS5_IJSC_SB_SB_EEENS5_IJSB_NSA_ILi0EEESX_EEEEENS5_IJNS4_10UnderscoreES10_S10_EEEEENS4_23SM90_TMA_LOAD_MULTICASTENS4_14ComposedLayoutINS4_7SwizzleILi2ELi4ELi3EEENS4_18smem_ptr_flag_bitsILi16EEENSV_INS5_IJNSA_ILi8EEESI_EEENS5_IJSI_SB_EEEEEEEvNS4_8identityENS4_13SM90_TMA_LOADES1D_vS1E_EENS_8epilogue10collective6detail29Sm90TmaWarpSpecializedAdapterINS1I_15DefaultEpilogueISK_SL_SL_NS1H_6thread17LinearCombinationISK_Li1EffLNS1M_9ScaleType4KindE0ELNS_15FloatRoundStyleE2ESK_EENS1_15EpilogueDefaultEEEEEvvEEEEvNT_6ParamsE --------------------------
	.section	.nv.constant0._ZN7cutlass13device_kernelINS_4gemm6kernel13GemmUniversalIN4cute5tupleIJiiiiEEENS1_10collective13CollectiveMmaINS1_34MainloopSm90TmaGmmaWarpSpecializedILi4ENS5_IJNS4_1CILi1EEENSA_ILi2EEESB_EEENS1_35KernelTmaWarpSpecializedCooperativeEEENS5_IJNSA_ILi128EEENSA_ILi64EEENSA_ILi32EEEEEENS_6half_tENS5_IJlSB_lEEESK_SL_NS4_8TiledMMAINS4_8MMA_AtomIJNS4_4SM904GMMA25MMA_64x64x16_F32F16F16_SSILNSP_5MajorE0ELSR_0ELNSP_7ScaleInE1ELSS_1EEEEEENS4_6LayoutINS5_IJSC_SB_SB_EEENS5_IJSB_NSA_ILi0EEESX_EEEEENS5_IJNS4_10UnderscoreES10_S10_EEEEENS4_23SM90_TMA_LOAD_MULTICASTENS4_14ComposedLayoutINS4_7SwizzleILi2ELi4ELi3EEENS4_18smem_ptr_flag_bitsILi16EEENSV_INS5_IJNSA_ILi8EEESI_EEENS5_IJSI_SB_EEEEEEEvNS4_8identityENS4_13SM90_TMA_LOADES1D_vS1E_EENS_8epilogue10collective6detail29Sm90TmaWarpSpecializedAdapterINS1I_15DefaultEpilogueISK_SL_SL_NS1H_6thread17LinearCombinationISK_Li1EffLNS1M_9ScaleType4KindE0ELNS_15FloatRoundStyleE2ESK_EENS1_15EpilogueDefaultEEEEEvvEEEEvNT_6ParamsE,"a",@progbits
	.sectionflags	@""
	.align	4
.nv.constant0._ZN7cutlass13device_kernelINS_4gemm6kernel13GemmUniversalIN4cute5tupleIJiiiiEEENS1_10collective13CollectiveMmaINS1_34MainloopSm90TmaGmmaWarpSpecializedILi4ENS5_IJNS4_1CILi1EEENSA_ILi2EEESB_EEENS1_35KernelTmaWarpSpecializedCooperativeEEENS5_IJNSA_ILi128EEENSA_ILi64EEENSA_ILi32EEEEEENS_6half_tENS5_IJlSB_lEEESK_SL_NS4_8TiledMMAINS4_8MMA_AtomIJNS4_4SM904GMMA25MMA_64x64x16_F32F16F16_SSILNSP_5MajorE0ELSR_0ELNSP_7ScaleInE1ELSS_1EEEEEENS4_6LayoutINS5_IJSC_SB_SB_EEENS5_IJSB_NSA_ILi0EEESX_EEEEENS5_IJNS4_10UnderscoreES10_S10_EEEEENS4_23SM90_TMA_LOAD_MULTICASTENS4_14ComposedLayoutINS4_7SwizzleILi2ELi4ELi3EEENS4_18smem_ptr_flag_bitsILi16EEENSV_INS5_IJNSA_ILi8EEESI_EEENS5_IJSI_SB_EEEEEEEvNS4_8identityENS4_13SM90_TMA_LOADES1D_vS1E_EENS_8epilogue10collective6detail29Sm90TmaWarpSpecializedAdapterINS1I_15DefaultEpilogueISK_SL_SL_NS1H_6thread17LinearCombinationISK_Li1EffLNS1M_9ScaleType4KindE0ELNS_15FloatRoundStyleE2ESK_EENS1_15EpilogueDefaultEEEEEvvEEEEvNT_6ParamsE:
	.zero		1664


//--------------------- SYMBOLS --------------------------

	.type		.nv.reservedSmem.offset0,@object
	.size		.nv.reservedSmem.offset0,0x4
	.type		__assertfail,@function
